	.target	sm_90a

	.elftype	@"ET_EXEC"


//--------------------- .note.nv.tkinfo           --------------------------
	.section	.note.nv.tkinfo,"",@"SHT_NOTE"
	.sectionflags	@"SHF_NOTE_NV_TKINFO"
	.tkinfo
        /*0018*/ 	.word	0x00000002
        /*0030*/ 	.string	""
        /*0030*/ 	.string	"ptxas"
        /*0030*/ 	.string	"Cuda compilation tools, release 13.0, V13.0.88"
        /*0030*/ 	.string	"Build cuda_13.0.r13.0/compiler.36424714_0"
        /*0030*/ 	.string	"-arch sm_90a -m 64 "



//--------------------- .note.nv.cuinfo           --------------------------
	.section	.note.nv.cuinfo,"",@"SHT_NOTE"
	.sectionflags	@"SHF_NOTE_NV_CUINFO"
        /*0018*/ 	.short	0x0002
        /*001a*/ 	.short	0x005a
        /*001c*/ 	.short	0x0082
	.zero		2


//--------------------- .nv.info                  --------------------------
	.section	.nv.info,"",@"SHT_CUDA_INFO"
	.align	4


	//----- nvinfo : EIATTR_REGCOUNT
	.align		4
        /*0000*/ 	.byte	0x04, 0x2f
        /*0002*/ 	.short	(.L_15 - .L_14)
	.align		4
.L_14:
        /*0004*/ 	.word	index@(_ZN7cutlass13device_kernelINS_4gemm6kernel13GemmUniversalIN4cute5tupleIJiiiiEEENS1_10collective13CollectiveMmaINS1_34MainloopSm90TmaGmmaWarpSpecializedILi8ENS5_IJNS4_1CILi1EEESB_SB_EEENS1_35KernelTmaWarpSpecializedCooperativeEEENS5_IJNSA_ILi192EEENSA_ILi16EEENSA_ILi64EEEEEENS_6half_tENS5_IJlSB_lEEESJ_SK_NS4_8TiledMMAINS4_8MMA_AtomIJNS4_4SM904GMMA25MMA_64x16x16_F32F16F16_SSILNSO_5MajorE0ELSQ_0ELNSO_7ScaleInE1ELSR_1EEEEEENS4_6LayoutINS5_IJNSA_ILi2EEESB_SB_EEENS5_IJSB_NSA_ILi0EEESX_EEEEENS5_IJNS4_10UnderscoreES10_S10_EEEEENS4_13SM90_TMA_LOADENS4_14ComposedLayoutINS4_7SwizzleILi3ELi4ELi3EEENS4_18smem_ptr_flag_bitsILi16EEENSU_INS5_IJNSA_ILi8EEESH_EEENS5_IJSH_SB_EEEEEEEvNS4_8identityES13_S1D_vS1E_EENS_8epilogue10collective6detail29Sm90TmaWarpSpecializedAdapterINS1H_15DefaultEpilogueISJ_SK_SK_NS1G_6thread17LinearCombinationISJ_Li1EffLNS1L_9ScaleType4KindE0ELNS_15FloatRoundStyleE2ESJ_EENS1_15EpilogueDefaultEEEEEvvEEEEvNT_6ParamsE)
        /*0008*/ 	.word	0x000000a8


	//----- nvinfo : EIATTR_FRAME_SIZE
	.align		4
.L_15:
        /*000c*/ 	.byte	0x04, 0x11
        /*000e*/ 	.short	(.L_17 - .L_16)
	.align		4
.L_16:
        /*0010*/ 	.word	index@(_ZN7cutlass13device_kernelINS_4gemm6kernel13GemmUniversalIN4cute5tupleIJiiiiEEENS1_10collective13CollectiveMmaINS1_34MainloopSm90TmaGmmaWarpSpecializedILi8ENS5_IJNS4_1CILi1EEESB_SB_EEENS1_35KernelTmaWarpSpecializedCooperativeEEENS5_IJNSA_ILi192EEENSA_ILi16EEENSA_ILi64EEEEEENS_6half_tENS5_IJlSB_lEEESJ_SK_NS4_8TiledMMAINS4_8MMA_AtomIJNS4_4SM904GMMA25MMA_64x16x16_F32F16F16_SSILNSO_5MajorE0ELSQ_0ELNSO_7ScaleInE1ELSR_1EEEEEENS4_6LayoutINS5_IJNSA_ILi2EEESB_SB_EEENS5_IJSB_NSA_ILi0EEESX_EEEEENS5_IJNS4_10UnderscoreES10_S10_EEEEENS4_13SM90_TMA_LOADENS4_14ComposedLayoutINS4_7SwizzleILi3ELi4ELi3EEENS4_18smem_ptr_flag_bitsILi16EEENSU_INS5_IJNSA_ILi8EEESH_EEENS5_IJSH_SB_EEEEEEEvNS4_8identityES13_S1D_vS1E_EENS_8epilogue10collective6detail29Sm90TmaWarpSpecializedAdapterINS1H_15DefaultEpilogueISJ_SK_SK_NS1G_6thread17LinearCombinationISJ_Li1EffLNS1L_9ScaleType4KindE0ELNS_15FloatRoundStyleE2ESJ_EENS1_15EpilogueDefaultEEEEEvvEEEEvNT_6ParamsE)
        /*0014*/ 	.word	0x00000000


	//----- nvinfo : EIATTR_MIN_STACK_SIZE
	.align		4
.L_17:
        /*0018*/ 	.byte	0x04, 0x12
        /*001a*/ 	.short	(.L_19 - .L_18)
	.align		4
.L_18:
        /*001c*/ 	.word	index@(_ZN7cutlass13device_kernelINS_4gemm6kernel13GemmUniversalIN4cute5tupleIJiiiiEEENS1_10collective13CollectiveMmaINS1_34MainloopSm90TmaGmmaWarpSpecializedILi8ENS5_IJNS4_1CILi1EEESB_SB_EEENS1_35KernelTmaWarpSpecializedCooperativeEEENS5_IJNSA_ILi192EEENSA_ILi16EEENSA_ILi64EEEEEENS_6half_tENS5_IJlSB_lEEESJ_SK_NS4_8TiledMMAINS4_8MMA_AtomIJNS4_4SM904GMMA25MMA_64x16x16_F32F16F16_SSILNSO_5MajorE0ELSQ_0ELNSO_7ScaleInE1ELSR_1EEEEEENS4_6LayoutINS5_IJNSA_ILi2EEESB_SB_EEENS5_IJSB_NSA_ILi0EEESX_EEEEENS5_IJNS4_10UnderscoreES10_S10_EEEEENS4_13SM90_TMA_LOADENS4_14ComposedLayoutINS4_7SwizzleILi3ELi4ELi3EEENS4_18smem_ptr_flag_bitsILi16EEENSU_INS5_IJNSA_ILi8EEESH_EEENS5_IJSH_SB_EEEEEEEvNS4_8identityES13_S1D_vS1E_EENS_8epilogue10collective6detail29Sm90TmaWarpSpecializedAdapterINS1H_15DefaultEpilogueISJ_SK_SK_NS1G_6thread17LinearCombinationISJ_Li1EffLNS1L_9ScaleType4KindE0ELNS_15FloatRoundStyleE2ESJ_EENS1_15EpilogueDefaultEEEEEvvEEEEvNT_6ParamsE)
        /*0020*/ 	.word	0x00000000
.L_19:


//--------------------- .nv.compat                --------------------------
	.section	.nv.compat,"",@"SHT_CUDA_COMPAT_INFO"
	.align	4
        /*0000*/ 	.byte	0x02, 0x09, 0x01, 0x00, 0x02, 0x02, 0x04, 0x00, 0x02, 0x05, 0x05, 0x00, 0x03, 0x07, 0x01, 0x01
        /*0010*/ 	.byte	0x02, 0x03, 0x01, 0x00, 0x02, 0x06, 0x01, 0x00, 0x04, 0x0b, 0x08, 0x00, 0x00, 0x00, 0x00, 0x00
        /*0020*/ 	.byte	0x00, 0x00, 0x00, 0x00


//--------------------- .nv.info._ZN7cutlass13device_kernelINS_4gemm6kernel13GemmUniversalIN4cute5tupleIJiiiiEEENS1_10collective13CollectiveMmaINS1_34MainloopSm90TmaGmmaWarpSpecializedILi8ENS5_IJNS4_1CILi1EEESB_SB_EEENS1_35KernelTmaWarpSpecializedCooperativeEEENS5_IJNSA_ILi192EEENSA_ILi16EEENSA_ILi64EEEEEENS_6half_tENS5_IJlSB_lEEESJ_SK_NS4_8TiledMMAINS4_8MMA_AtomIJNS4_4SM904GMMA25MMA_64x16x16_F32F16F16_SSILNSO_5MajorE0ELSQ_0ELNSO_7ScaleInE1ELSR_1EEEEEENS4_6LayoutINS5_IJNSA_ILi2EEESB_SB_EEENS5_IJSB_NSA_ILi0EEESX_EEEEENS5_IJNS4_10UnderscoreES10_S10_EEEEENS4_13SM90_TMA_LOADENS4_14ComposedLayoutINS4_7SwizzleILi3ELi4ELi3EEENS4_18smem_ptr_flag_bitsILi16EEENSU_INS5_IJNSA_ILi8EEESH_EEENS5_IJSH_SB_EEEEEEEvNS4_8identityES13_S1D_vS1E_EENS_8epilogue10collective6detail29Sm90TmaWarpSpecializedAdapterINS1H_15DefaultEpilogueISJ_SK_SK_NS1G_6thread17LinearCombinationISJ_Li1EffLNS1L_9ScaleType4KindE0ELNS_15FloatRoundStyleE2ESJ_EENS1_15EpilogueDefaultEEEEEvvEEEEvNT_6ParamsE --------------------------
	.section	.nv.info._ZN7cutlass13device_kernelINS_4gemm6kernel13GemmUniversalIN4cute5tupleIJiiiiEEENS1_10collective13CollectiveMmaINS1_34MainloopSm90TmaGmmaWarpSpecializedILi8ENS5_IJNS4_1CILi1EEESB_SB_EEENS1_35KernelTmaWarpSpecializedCooperativeEEENS5_IJNSA_ILi192EEENSA_ILi16EEENSA_ILi64EEEEEENS_6half_tENS5_IJlSB_lEEESJ_SK_NS4_8TiledMMAINS4_8MMA_AtomIJNS4_4SM904GMMA25MMA_64x16x16_F32F16F16_SSILNSO_5MajorE0ELSQ_0ELNSO_7ScaleInE1ELSR_1EEEEEENS4_6LayoutINS5_IJNSA_ILi2EEESB_SB_EEENS5_IJSB_NSA_ILi0EEESX_EEEEENS5_IJNS4_10UnderscoreES10_S10_EEEEENS4_13SM90_TMA_LOADENS4_14ComposedLayoutINS4_7SwizzleILi3ELi4ELi3EEENS4_18smem_ptr_flag_bitsILi16EEENSU_INS5_IJNSA_ILi8EEESH_EEENS5_IJSH_SB_EEEEEEEvNS4_8identityES13_S1D_vS1E_EENS_8epilogue10collective6detail29Sm90TmaWarpSpecializedAdapterINS1H_15DefaultEpilogueISJ_SK_SK_NS1G_6thread17LinearCombinationISJ_Li1EffLNS1L_9ScaleType4KindE0ELNS_15FloatRoundStyleE2ESJ_EENS1_15EpilogueDefaultEEEEEvvEEEEvNT_6ParamsE,"",@"SHT_CUDA_INFO"
	.sectionflags	@""
	.align	4


	//----- nvinfo : EIATTR_CUDA_API_VERSION
	.align		4
        /*0000*/ 	.byte	0x04, 0x37
        /*0002*/ 	.short	(.L_21 - .L_20)
.L_20:
        /*0004*/ 	.word	0x00000082


	//----- nvinfo : EIATTR_KPARAM_INFO
	.align		4
.L_21:
        /*0008*/ 	.byte	0x04, 0x17
        /*000a*/ 	.short	(.L_23 - .L_22)
.L_22:
        /*000c*/ 	.word	0x00000000
        /*0010*/ 	.short	0x0000
        /*0012*/ 	.short	0x0070
        /*0014*/ 	.byte	0x00, 0xf0, 0x01, 0x10


	//----- nvinfo : EIATTR_SPARSE_MMA_MASK
	.align		4
.L_23:
        /*0018*/ 	.byte	0x03, 0x50
        /*001a*/ 	.short	0x0000


	//----- nvinfo : EIATTR_MAXREG_COUNT
	.align		4
        /*001c*/ 	.byte	0x03, 0x1b
        /*001e*/ 	.short	0x00a8


	//----- nvinfo : EIATTR_NUM_BARRIERS
	.align		4
        /*0020*/ 	.byte	0x02, 0x4c
        /*0022*/ 	.byte	0x01
	.zero		1


	//----- nvinfo : EIATTR_EXTERNS
	.align		4
        /*0024*/ 	.byte	0x04, 0x0f
        /*0026*/ 	.short	(.L_25 - .L_24)


	//   ....[0]....
	.align		4
.L_24:
        /*0028*/ 	.word	index@(__assertfail)


	//----- nvinfo : EIATTR_MERCURY_ISA_VERSION
	.align		4
.L_25:
        /*002c*/ 	.byte	0x03, 0x5f
        /*002e*/ 	.short	0x0101


	//----- nvinfo : EIATTR_INT_WARP_WIDE_INSTR_OFFSETS
	.align		4
        /*0030*/ 	.byte	0x04, 0x31
        /*0032*/ 	.short	(.L_27 - .L_26)


	//   ....[0]....
.L_26:
        /*0034*/ 	.word	0x00000480


	//   ....[1]....
        /*0038*/ 	.word	0x00000490


	//   ....[2]....
        /*003c*/ 	.word	0x00000580


	//----- nvinfo : EIATTR_COOP_GROUP_MASK_REGIDS
	.align		4
.L_27:
        /*0040*/ 	.byte	0x04, 0x29
        /*0042*/ 	.short	(.L_29 - .L_28)


	//   ....[0]....
.L_28:
        /*0044*/ 	.word	0xffffffff


	//   ....[1]....
        /*0048*/ 	.word	0xffffffff


	//   ....[2]....
        /*004c*/ 	.word	0xffffffff


	//   ....[3]....
        /*0050*/ 	.word	0xffffffff


	//   ....[4]....
        /*0054*/ 	.word	0xffffffff


	//----- nvinfo : EIATTR_COOP_GROUP_INSTR_OFFSETS
	.align		4
.L_29:
        /*0058*/ 	.byte	0x04, 0x28
        /*005a*/ 	.short	(.L_31 - .L_30)


	//   ....[0]....
.L_30:
        /*005c*/ 	.word	0x00000060


	//   ....[1]....
        /*0060*/ 	.word	0x00000070


	//   ....[2]....
        /*0064*/ 	.word	0x00000130


	//   ....[3]....
        /*0068*/ 	.word	0x00000370


	//   ....[4]....
        /*006c*/ 	.word	0x00001050


	//----- nvinfo : EIATTR_REG_RECONFIG
	.align		4
.L_31:
        /*0070*/ 	.byte	0x01, 0x54
	.zero		2


	//----- nvinfo : EIATTR_SYSCALL_OFFSETS
	.align		4
        /*0074*/ 	.byte	0x04, 0x46
        /*0076*/ 	.short	(.L_33 - .L_32)


	//   ....[0]....
.L_32:
        /*0078*/ 	.word	0x00001210


	//----- nvinfo : EIATTR_MBARRIER_INSTR_OFFSETS
	.align		4
.L_33:
        /*007c*/ 	.byte	0x04, 0x39
        /*007e*/ 	.short	(.L_35 - .L_34)


	//   ....[0]....
.L_34:
        /*0080*/ 	.word	0x00000250
        /*0084*/ 	.word	0x000000ff
        /*0088*/ 	.word	0x00000000
        /*008c*/ 	.short	0x0100
        /*008e*/ 	.byte	0x08
	.zero		1


	//   ....[1]....
        /*0090*/ 	.word	0x00000260
        /*0094*/ 	.word	0x000000ff
        /*0098*/ 	.word	0x00000040
        /*009c*/ 	.short	0x0100
        /*009e*/ 	.byte	0x08
	.zero		1


	//   ....[2]....
        /*00a0*/ 	.word	0x00000270
        /*00a4*/ 	.word	0x000000ff
        /*00a8*/ 	.word	0x00000008
        /*00ac*/ 	.short	0x0100
        /*00ae*/ 	.byte	0x08
	.zero		1


	//   ....[3]....
        /*00b0*/ 	.word	0x00000280
        /*00b4*/ 	.word	0x000000ff
        /*00b8*/ 	.word	0x00000048
        /*00bc*/ 	.short	0x0100
        /*00be*/ 	.byte	0x08
	.zero		1


	//   ....[4]....
        /*00c0*/ 	.word	0x00000290
        /*00c4*/ 	.word	0x000000ff
        /*00c8*/ 	.word	0x00000010
        /*00cc*/ 	.short	0x0100
        /*00ce*/ 	.byte	0x08
	.zero		1


	//   ....[5]....
        /*00d0*/ 	.word	0x000002a0
        /*00d4*/ 	.word	0x000000ff
        /*00d8*/ 	.word	0x00000050
        /*00dc*/ 	.short	0x0100
        /*00de*/ 	.byte	0x08
	.zero		1


	//   ....[6]....
        /*00e0*/ 	.word	0x000002b0
        /*00e4*/ 	.word	0x000000ff
        /*00e8*/ 	.word	0x00000018
        /*00ec*/ 	.short	0x0100
        /*00ee*/ 	.byte	0x08
	.zero		1


	//   ....[7]....
        /*00f0*/ 	.word	0x000002c0
        /*00f4*/ 	.word	0x000000ff
        /*00f8*/ 	.word	0x00000058
        /*00fc*/ 	.short	0x0100
        /*00fe*/ 	.byte	0x08
	.zero		1


	//   ....[8]....
        /*0100*/ 	.word	0x000002d0
        /*0104*/ 	.word	0x000000ff
        /*0108*/ 	.word	0x00000020
        /*010c*/ 	.short	0x0100
        /*010e*/ 	.byte	0x08
	.zero		1


	//   ....[9]....
        /*0110*/ 	.word	0x000002e0
        /*0114*/ 	.word	0x000000ff
        /*0118*/ 	.word	0x00000060
        /*011c*/ 	.short	0x0100
        /*011e*/ 	.byte	0x08
	.zero		1


	//   ....[10]....
        /*0120*/ 	.word	0x000002f0
        /*0124*/ 	.word	0x000000ff
        /*0128*/ 	.word	0x00000028
        /*012c*/ 	.short	0x0100
        /*012e*/ 	.byte	0x08
	.zero		1


	//   ....[11]....
        /*0130*/ 	.word	0x00000300
        /*0134*/ 	.word	0x000000ff
        /*0138*/ 	.word	0x00000068
        /*013c*/ 	.short	0x0100
        /*013e*/ 	.byte	0x08
	.zero		1


	//   ....[12]....
        /*0140*/ 	.word	0x00000310
        /*0144*/ 	.word	0x000000ff
        /*0148*/ 	.word	0x00000030
        /*014c*/ 	.short	0x0100
        /*014e*/ 	.byte	0x08
	.zero		1


	//   ....[13]....
        /*0150*/ 	.word	0x00000320
        /*0154*/ 	.word	0x000000ff
        /*0158*/ 	.word	0x00000070
        /*015c*/ 	.short	0x0100
        /*015e*/ 	.byte	0x08
	.zero		1


	//   ....[14]....
        /*0160*/ 	.word	0x00000330
        /*0164*/ 	.word	0x000000ff
        /*0168*/ 	.word	0x00000038
        /*016c*/ 	.short	0x0100
        /*016e*/ 	.byte	0x08
	.zero		1


	//   ....[15]....
        /*0170*/ 	.word	0x00000340
        /*0174*/ 	.word	0x000000ff
        /*0178*/ 	.word	0x00000078
        /*017c*/ 	.short	0x0100
        /*017e*/ 	.byte	0x08
	.zero		1


	//   ....[16]....
        /*0180*/ 	.word	0x000005f0
        /*0184*/ 	.word	0x000000ff
        /*0188*/ 	.word	0x00000090
        /*018c*/ 	.short	0x0100
        /*018e*/ 	.byte	0x06
	.zero		1


	//   ....[17]....
        /*0190*/ 	.word	0x00000650
        /*0194*/ 	.word	0x000000ff
        /*0198*/ 	.word	0x00000098
        /*019c*/ 	.short	0x0100
        /*019e*/ 	.byte	0x06
	.zero		1


	//   ....[18]....
        /*01a0*/ 	.word	0x00001290
        /*01a4*/ 	.word	0x00000003
        /*01a8*/ 	.word	0x00000000
        /*01ac*/ 	.short	0x010a
        /*01ae*/ 	.byte	0x3f
	.zero		1


	//   ....[19]....
        /*01b0*/ 	.word	0x000012d0
        /*01b4*/ 	.word	0x00000003
        /*01b8*/ 	.word	0x00000000
        /*01bc*/ 	.short	0x010a
        /*01be*/ 	.byte	0x3f
	.zero		1


	//   ....[20]....
        /*01c0*/ 	.word	0x000017f0
        /*01c4*/ 	.word	0x000000ff
        /*01c8*/ 	.word	0x00000000
        /*01cc*/ 	.short	0x010a
        /*01ce*/ 	.byte	0x08
	.zero		1


	//   ....[21]....
        /*01d0*/ 	.word	0x00001830
        /*01d4*/ 	.word	0x000000ff
        /*01d8*/ 	.word	0x00000000
        /*01dc*/ 	.short	0x010a
        /*01de*/ 	.byte	0x08
	.zero		1


	//   ....[22]....
        /*01e0*/ 	.word	0x00001c10
        /*01e4*/ 	.word	0x000000ff
        /*01e8*/ 	.word	0x00000000
        /*01ec*/ 	.short	0x0101
        /*01ee*/ 	.byte	0x08
	.zero		1


	//   ....[23]....
        /*01f0*/ 	.word	0x00001df0
        /*01f4*/ 	.word	0x000000ff
        /*01f8*/ 	.word	0x00000000
        /*01fc*/ 	.short	0x0101
        /*01fe*/ 	.byte	0x04
	.zero		1


	//   ....[24]....
        /*0200*/ 	.word	0x000045f0
        /*0204*/ 	.word	0x0000000e
        /*0208*/ 	.word	0x00000040
        /*020c*/ 	.short	0x010a
        /*020e*/ 	.byte	0x3f
	.zero		1


	//   ....[25]....
        /*0210*/ 	.word	0x00004a80
        /*0214*/ 	.word	0x00000004
        /*0218*/ 	.word	0x00000098
        /*021c*/ 	.short	0x0101
        /*021e*/ 	.byte	0x3f
	.zero		1


	//   ....[26]....
        /*0220*/ 	.word	0x00005180
        /*0224*/ 	.word	0x00000007
        /*0228*/ 	.word	0x00000000
        /*022c*/ 	.short	0x010a
        /*022e*/ 	.byte	0x3f
	.zero		1


	//   ....[27]....
        /*0230*/ 	.word	0x00005200
        /*0234*/ 	.word	0x00000008
        /*0238*/ 	.word	0x00000000
        /*023c*/ 	.short	0x010a
        /*023e*/ 	.byte	0x3f
	.zero		1


	//   ....[28]....
        /*0240*/ 	.word	0x00005290
        /*0244*/ 	.word	0x00000009
        /*0248*/ 	.word	0x00000000
        /*024c*/ 	.short	0x010a
        /*024e*/ 	.byte	0x3f
	.zero		1


	//   ....[29]....
        /*0250*/ 	.word	0x00005320
        /*0254*/ 	.word	0x00000008
        /*0258*/ 	.word	0x00000000
        /*025c*/ 	.short	0x010a
        /*025e*/ 	.byte	0x3f
	.zero		1


	//   ....[30]....
        /*0260*/ 	.word	0x000053b0
        /*0264*/ 	.word	0x00000009
        /*0268*/ 	.word	0x00000000
        /*026c*/ 	.short	0x010a
        /*026e*/ 	.byte	0x3f
	.zero		1


	//   ....[31]....
        /*0270*/ 	.word	0x00005440
        /*0274*/ 	.word	0x00000008
        /*0278*/ 	.word	0x00000000
        /*027c*/ 	.short	0x010a
        /*027e*/ 	.byte	0x3f
	.zero		1


	//   ....[32]....
        /*0280*/ 	.word	0x000054d0
        /*0284*/ 	.word	0x0000000b
        /*0288*/ 	.word	0x00000000
        /*028c*/ 	.short	0x010a
        /*028e*/ 	.byte	0x3f
	.zero		1


	//   ....[33]....
        /*0290*/ 	.word	0x00005560
        /*0294*/ 	.word	0x00000003
        /*0298*/ 	.word	0x00000000
        /*029c*/ 	.short	0x010a
        /*029e*/ 	.byte	0x3f
	.zero		1


	//   ....[34]....
        /*02a0*/ 	.word	0x000055c0
        /*02a4*/ 	.word	0x00000003
        /*02a8*/ 	.word	0x00000000
        /*02ac*/ 	.short	0x010a
        /*02ae*/ 	.byte	0x3f
	.zero		1


	//   ....[35]....
        /*02b0*/ 	.word	0x00005620
        /*02b4*/ 	.word	0x00000004
        /*02b8*/ 	.word	0x00000000
        /*02bc*/ 	.short	0x010a
        /*02be*/ 	.byte	0x3f
	.zero		1


	//   ....[36]....
        /*02c0*/ 	.word	0x000056f0
        /*02c4*/ 	.word	0x0000000e
        /*02c8*/ 	.word	0x00000040
        /*02cc*/ 	.short	0x010a
        /*02ce*/ 	.byte	0x3f
	.zero		1


	//   ....[37]....
        /*02d0*/ 	.word	0x000057c0
        /*02d4*/ 	.word	0x00000007
        /*02d8*/ 	.word	0x00000000
        /*02dc*/ 	.short	0x010a
        /*02de*/ 	.byte	0x3f
	.zero		1


	//   ....[38]....
        /*02e0*/ 	.word	0x00005810
        /*02e4*/ 	.word	0x00000008
        /*02e8*/ 	.word	0x00000000
        /*02ec*/ 	.short	0x010a
        /*02ee*/ 	.byte	0x3f
	.zero		1


	//   ....[39]....
        /*02f0*/ 	.word	0x00005860
        /*02f4*/ 	.word	0x00000009
        /*02f8*/ 	.word	0x00000000
        /*02fc*/ 	.short	0x010a
        /*02fe*/ 	.byte	0x3f
	.zero		1


	//   ....[40]....
        /*0300*/ 	.word	0x000058b0
        /*0304*/ 	.word	0x00000008
        /*0308*/ 	.word	0x00000000
        /*030c*/ 	.short	0x010a
        /*030e*/ 	.byte	0x3f
	.zero		1


	//   ....[41]....
        /*0310*/ 	.word	0x00005900
        /*0314*/ 	.word	0x00000009
        /*0318*/ 	.word	0x00000000
        /*031c*/ 	.short	0x010a
        /*031e*/ 	.byte	0x3f
	.zero		1


	//   ....[42]....
        /*0320*/ 	.word	0x00005950
        /*0324*/ 	.word	0x00000008
        /*0328*/ 	.word	0x00000000
        /*032c*/ 	.short	0x010a
        /*032e*/ 	.byte	0x3f
	.zero		1


	//   ....[43]....
        /*0330*/ 	.word	0x000059a0
        /*0334*/ 	.word	0x0000000b
        /*0338*/ 	.word	0x00000000
        /*033c*/ 	.short	0x010a
        /*033e*/ 	.byte	0x3f
	.zero		1


	//----- nvinfo : EIATTR_NUM_MBARRIERS
	.align		4
.L_35:
        /*0340*/ 	.byte	0x03, 0x38
        /*0342*/ 	.short	0x0012


	//----- nvinfo : EIATTR_EXIT_INSTR_OFFSETS
	.align		4
        /*0344*/ 	.byte	0x04, 0x1c
        /*0346*/ 	.short	(.L_37 - .L_36)


	//   ....[0]....
.L_36:
        /*0348*/ 	.word	0x000006a0


	//   ....[1]....
        /*034c*/ 	.word	0x00000f80


	//   ....[2]....
        /*0350*/ 	.word	0x00003d40


	//   ....[3]....
        /*0354*/ 	.word	0x00004390


	//   ....[4]....
        /*0358*/ 	.word	0x000055b0


	//----- nvinfo : EIATTR_MAX_THREADS
	.align		4
.L_37:
        /*035c*/ 	.byte	0x04, 0x05
        /*035e*/ 	.short	(.L_39 - .L_38)
.L_38:
        /*0360*/ 	.word	0x00000180
        /*0364*/ 	.word	0x00000001
        /*0368*/ 	.word	0x00000001


	//----- nvinfo : EIATTR_CRS_STACK_SIZE
	.align		4
.L_39:
        /*036c*/ 	.byte	0x04, 0x1e
        /*036e*/ 	.short	(.L_41 - .L_40)
.L_40:
        /*0370*/ 	.word	0x00000000


	//----- nvinfo : EIATTR_CBANK_PARAM_SIZE
	.align		4
.L_41:
        /*0374*/ 	.byte	0x03, 0x19
        /*0376*/ 	.short	0x0470


	//----- nvinfo : EIATTR_PARAM_CBANK
	.align		4
        /*0378*/ 	.byte	0x04, 0x0a
        /*037a*/ 	.short	(.L_43 - .L_42)
	.align		4
.L_42:
        /*037c*/ 	.word	index@(.nv.constant0._ZN7cutlass13device_kernelINS_4gemm6kernel13GemmUniversalIN4cute5tupleIJiiiiEEENS1_10collective13CollectiveMmaINS1_34MainloopSm90TmaGmmaWarpSpecializedILi8ENS5_IJNS4_1CILi1EEESB_SB_EEENS1_35KernelTmaWarpSpecializedCooperativeEEENS5_IJNSA_ILi192EEENSA_ILi16EEENSA_ILi64EEEEEENS_6half_tENS5_IJlSB_lEEESJ_SK_NS4_8TiledMMAINS4_8MMA_AtomIJNS4_4SM904GMMA25MMA_64x16x16_F32F16F16_SSILNSO_5MajorE0ELSQ_0ELNSO_7ScaleInE1ELSR_1EEEEEENS4_6LayoutINS5_IJNSA_ILi2EEESB_SB_EEENS5_IJSB_NSA_ILi0EEESX_EEEEENS5_IJNS4_10UnderscoreES10_S10_EEEEENS4_13SM90_TMA_LOADENS4_14ComposedLayoutINS4_7SwizzleILi3ELi4ELi3EEENS4_18smem_ptr_flag_bitsILi16EEENSU_INS5_IJNSA_ILi8EEESH_EEENS5_IJSH_SB_EEEEEEEvNS4_8identityES13_S1D_vS1E_EENS_8epilogue10collective6detail29Sm90TmaWarpSpecializedAdapterINS1H_15DefaultEpilogueISJ_SK_SK_NS1G_6thread17LinearCombinationISJ_Li1EffLNS1L_9ScaleType4KindE0ELNS_15FloatRoundStyleE2ESJ_EENS1_15EpilogueDefaultEEEEEvvEEEEvNT_6ParamsE)
        /*0380*/ 	.short	0x0210
        /*0382*/ 	.short	0x0470


	//----- nvinfo : EIATTR_SW_WAR
	.align		4
.L_43:
        /*0384*/ 	.byte	0x04, 0x36
        /*0386*/ 	.short	(.L_45 - .L_44)
.L_44:
        /*0388*/ 	.word	0x00000008
.L_45:


//--------------------- .nv.callgraph             --------------------------
	.section	.nv.callgraph,"",@"SHT_CUDA_CALLGRAPH"
	.align	4
	.sectionentsize	8
	.align		4
        /*0000*/ 	.word	0x00000000
	.align		4
        /*0004*/ 	.word	0xffffffff
	.align		4
        /*0008*/ 	.word	index@(_ZN7cutlass13device_kernelINS_4gemm6kernel13GemmUniversalIN4cute5tupleIJiiiiEEENS1_10collective13CollectiveMmaINS1_34MainloopSm90TmaGmmaWarpSpecializedILi8ENS5_IJNS4_1CILi1EEESB_SB_EEENS1_35KernelTmaWarpSpecializedCooperativeEEENS5_IJNSA_ILi192EEENSA_ILi16EEENSA_ILi64EEEEEENS_6half_tENS5_IJlSB_lEEESJ_SK_NS4_8TiledMMAINS4_8MMA_AtomIJNS4_4SM904GMMA25MMA_64x16x16_F32F16F16_SSILNSO_5MajorE0ELSQ_0ELNSO_7ScaleInE1ELSR_1EEEEEENS4_6LayoutINS5_IJNSA_ILi2EEESB_SB_EEENS5_IJSB_NSA_ILi0EEESX_EEEEENS5_IJNS4_10UnderscoreES10_S10_EEEEENS4_13SM90_TMA_LOADENS4_14ComposedLayoutINS4_7SwizzleILi3ELi4ELi3EEENS4_18smem_ptr_flag_bitsILi16EEENSU_INS5_IJNSA_ILi8EEESH_EEENS5_IJSH_SB_EEEEEEEvNS4_8identityES13_S1D_vS1E_EENS_8epilogue10collective6detail29Sm90TmaWarpSpecializedAdapterINS1H_15DefaultEpilogueISJ_SK_SK_NS1G_6thread17LinearCombinationISJ_Li1EffLNS1L_9ScaleType4KindE0ELNS_15FloatRoundStyleE2ESJ_EENS1_15EpilogueDefaultEEEEEvvEEEEvNT_6ParamsE)
	.align		4
        /*000c*/ 	.word	index@(__assertfail)
	.align		4
        /*0010*/ 	.word	0x00000000
	.align		4
        /*0014*/ 	.word	0xfffffffe
	.align		4
        /*0018*/ 	.word	0x00000000
	.align		4
        /*001c*/ 	.word	0xfffffffd
	.align		4
        /*0020*/ 	.word	0x00000000
	.align		4
        /*0024*/ 	.word	0xfffffffc


//--------------------- .nv.constant4             --------------------------
	.section	.nv.constant4,"a",@progbits
	.align	8
	.align		8
.nv.constant4:
        /*0000*/ 	.dword	__assertfail
	.align		8
        /*0008*/ 	.dword	__unnamed_1
	.align		8
        /*0010*/ 	.dword	_ZN39_INTERNAL_14dae493_4_k_cu_0bda3b63_59524cuda3std3__45__cpo5beginE
	.align		8
        /*0018*/ 	.dword	_ZN39_INTERNAL_14dae493_4_k_cu_0bda3b63_59524cuda3std3__45__cpo3endE
	.align		8
        /*0020*/ 	.dword	_ZN39_INTERNAL_14dae493_4_k_cu_0bda3b63_59524cuda3std3__45__cpo6cbeginE
	.align		8
        /*0028*/ 	.dword	_ZN39_INTERNAL_14dae493_4_k_cu_0bda3b63_59524cuda3std3__45__cpo4cendE
	.align		8
        /*0030*/ 	.dword	_ZN39_INTERNAL_14dae493_4_k_cu_0bda3b63_59524cuda3std3__441_GLOBAL__N__14dae493_4_k_cu_0bda3b63_59526ignoreE
	.align		8
        /*0038*/ 	.dword	_ZN39_INTERNAL_14dae493_4_k_cu_0bda3b63_59524cuda3std3__419piecewise_constructE
	.align		8
        /*0040*/ 	.dword	_ZN39_INTERNAL_14dae493_4_k_cu_0bda3b63_59524cuda3std3__48in_placeE
	.align		8
        /*0048*/ 	.dword	_ZN39_INTERNAL_14dae493_4_k_cu_0bda3b63_59524cuda3std6ranges3__45__cpo4swapE
	.align		8
        /*0050*/ 	.dword	_ZN39_INTERNAL_14dae493_4_k_cu_0bda3b63_59524cuda3std6ranges3__45__cpo9iter_moveE
	.align		8
        /*0058*/ 	.dword	_ZN39_INTERNAL_14dae493_4_k_cu_0bda3b63_59524cute7productE
	.align		8
        /*0060*/ 	.dword	_ZN39_INTERNAL_14dae493_4_k_cu_0bda3b63_59524cute1_E
	.align		8
        /*0068*/ 	.dword	$str$22
	.align		8
        /*0070*/ 	.dword	$str$23


//--------------------- .text._ZN7cutlass13device_kernelINS_4gemm6kernel13GemmUniversalIN4cute5tupleIJiiiiEEENS1_10collective13CollectiveMmaINS1_34MainloopSm90TmaGmmaWarpSpecializedILi8ENS5_IJNS4_1CILi1EEESB_SB_EEENS1_35KernelTmaWarpSpecializedCooperativeEEENS5_IJNSA_ILi192EEENSA_ILi16EEENSA_ILi64EEEEEENS_6half_tENS5_IJlSB_lEEESJ_SK_NS4_8TiledMMAINS4_8MMA_AtomIJNS4_4SM904GMMA25MMA_64x16x16_F32F16F16_SSILNSO_5MajorE0ELSQ_0ELNSO_7ScaleInE1ELSR_1EEEEEENS4_6LayoutINS5_IJNSA_ILi2EEESB_SB_EEENS5_IJSB_NSA_ILi0EEESX_EEEEENS5_IJNS4_10UnderscoreES10_S10_EEEEENS4_13SM90_TMA_LOADENS4_14ComposedLayoutINS4_7SwizzleILi3ELi4ELi3EEENS4_18smem_ptr_flag_bitsILi16EEENSU_INS5_IJNSA_ILi8EEESH_EEENS5_IJSH_SB_EEEEEEEvNS4_8identityES13_S1D_vS1E_EENS_8epilogue10collective6detail29Sm90TmaWarpSpecializedAdapterINS1H_15DefaultEpilogueISJ_SK_SK_NS1G_6thread17LinearCombinationISJ_Li1EffLNS1L_9ScaleType4KindE0ELNS_15FloatRoundStyleE2ESJ_EENS1_15EpilogueDefaultEEEEEvvEEEEvNT_6ParamsE --------------------------
	.section	.text._ZN7cutlass13device_kernelINS_4gemm6kernel13GemmUniversalIN4cute5tupleIJiiiiEEENS1_10collective13CollectiveMmaINS1_34MainloopSm90TmaGmmaWarpSpecializedILi8ENS5_IJNS4_1CILi1EEESB_SB_EEENS1_35KernelTmaWarpSpecializedCooperativeEEENS5_IJNSA_ILi192EEENSA_ILi16EEENSA_ILi64EEEEEENS_6half_tENS5_IJlSB_lEEESJ_SK_NS4_8TiledMMAINS4_8MMA_AtomIJNS4_4SM904GMMA25MMA_64x16x16_F32F16F16_SSILNSO_5MajorE0ELSQ_0ELNSO_7ScaleInE1ELSR_1EEEEEENS4_6LayoutINS5_IJNSA_ILi2EEESB_SB_EEENS5_IJSB_NSA_ILi0EEESX_EEEEENS5_IJNS4_10UnderscoreES10_S10_EEEEENS4_13SM90_TMA_LOADENS4_14ComposedLayoutINS4_7SwizzleILi3ELi4ELi3EEENS4_18smem_ptr_flag_bitsILi16EEENSU_INS5_IJNSA_ILi8EEESH_EEENS5_IJSH_SB_EEEEEEEvNS4_8identityES13_S1D_vS1E_EENS_8epilogue10collective6detail29Sm90TmaWarpSpecializedAdapterINS1H_15DefaultEpilogueISJ_SK_SK_NS1G_6thread17LinearCombinationISJ_Li1EffLNS1L_9ScaleType4KindE0ELNS_15FloatRoundStyleE2ESJ_EENS1_15EpilogueDefaultEEEEEvvEEEEvNT_6ParamsE,"ax",@progbits
	.align	128
.text._ZN7cutlass13device_kernelINS_4gemm6kernel13GemmUniversalIN4cute5tupleIJiiiiEEENS1_10collective13CollectiveMmaINS1_34MainloopSm90TmaGmmaWarpSpecializedILi8ENS5_IJNS4_1CILi1EEESB_SB_EEENS1_35KernelTmaWarpSpecializedCooperativeEEENS5_IJNSA_ILi192EEENSA_ILi16EEENSA_ILi64EEEEEENS_6half_tENS5_IJlSB_lEEESJ_SK_NS4_8TiledMMAINS4_8MMA_AtomIJNS4_4SM904GMMA25MMA_64x16x16_F32F16F16_SSILNSO_5MajorE0ELSQ_0ELNSO_7ScaleInE1ELSR_1EEEEEENS4_6LayoutINS5_IJNSA_ILi2EEESB_SB_EEENS5_IJSB_NSA_ILi0EEESX_EEEEENS5_IJNS4_10UnderscoreES10_S10_EEEEENS4_13SM90_TMA_LOADENS4_14ComposedLayoutINS4_7SwizzleILi3ELi4ELi3EEENS4_18smem_ptr_flag_bitsILi16EEENSU_INS5_IJNSA_ILi8EEESH_EEENS5_IJSH_SB_EEEEEEEvNS4_8identityES13_S1D_vS1E_EENS_8epilogue10collective6detail29Sm90TmaWarpSpecializedAdapterINS1H_15DefaultEpilogueISJ_SK_SK_NS1G_6thread17LinearCombinationISJ_Li1EffLNS1L_9ScaleType4KindE0ELNS_15FloatRoundStyleE2ESJ_EENS1_15EpilogueDefaultEEEEEvvEEEEvNT_6ParamsE:
        .type           _ZN7cutlass13device_kernelINS_4gemm6kernel13GemmUniversalIN4cute5tupleIJiiiiEEENS1_10collective13CollectiveMmaINS1_34MainloopSm90TmaGmmaWarpSpecializedILi8ENS5_IJNS4_1CILi1EEESB_SB_EEENS1_35KernelTmaWarpSpecializedCooperativeEEENS5_IJNSA_ILi192EEENSA_ILi16EEENSA_ILi64EEEEEENS_6half_tENS5_IJlSB_lEEESJ_SK_NS4_8TiledMMAINS4_8MMA_AtomIJNS4_4SM904GMMA25MMA_64x16x16_F32F16F16_SSILNSO_5MajorE0ELSQ_0ELNSO_7ScaleInE1ELSR_1EEEEEENS4_6LayoutINS5_IJNSA_ILi2EEESB_SB_EEENS5_IJSB_NSA_ILi0EEESX_EEEEENS5_IJNS4_10UnderscoreES10_S10_EEEEENS4_13SM90_TMA_LOADENS4_14ComposedLayoutINS4_7SwizzleILi3ELi4ELi3EEENS4_18smem_ptr_flag_bitsILi16EEENSU_INS5_IJNSA_ILi8EEESH_EEENS5_IJSH_SB_EEEEEEEvNS4_8identityES13_S1D_vS1E_EENS_8epilogue10collective6detail29Sm90TmaWarpSpecializedAdapterINS1H_15DefaultEpilogueISJ_SK_SK_NS1G_6thread17LinearCombinationISJ_Li1EffLNS1L_9ScaleType4KindE0ELNS_15FloatRoundStyleE2ESJ_EENS1_15EpilogueDefaultEEEEEvvEEEEvNT_6ParamsE,@function
        .size           _ZN7cutlass13device_kernelINS_4gemm6kernel13GemmUniversalIN4cute5tupleIJiiiiEEENS1_10collective13CollectiveMmaINS1_34MainloopSm90TmaGmmaWarpSpecializedILi8ENS5_IJNS4_1CILi1EEESB_SB_EEENS1_35KernelTmaWarpSpecializedCooperativeEEENS5_IJNSA_ILi192EEENSA_ILi16EEENSA_ILi64EEEEEENS_6half_tENS5_IJlSB_lEEESJ_SK_NS4_8TiledMMAINS4_8MMA_AtomIJNS4_4SM904GMMA25MMA_64x16x16_F32F16F16_SSILNSO_5MajorE0ELSQ_0ELNSO_7ScaleInE1ELSR_1EEEEEENS4_6LayoutINS5_IJNSA_ILi2EEESB_SB_EEENS5_IJSB_NSA_ILi0EEESX_EEEEENS5_IJNS4_10UnderscoreES10_S10_EEEEENS4_13SM90_TMA_LOADENS4_14ComposedLayoutINS4_7SwizzleILi3ELi4ELi3EEENS4_18smem_ptr_flag_bitsILi16EEENSU_INS5_IJNSA_ILi8EEESH_EEENS5_IJSH_SB_EEEEEEEvNS4_8identityES13_S1D_vS1E_EENS_8epilogue10collective6detail29Sm90TmaWarpSpecializedAdapterINS1H_15DefaultEpilogueISJ_SK_SK_NS1G_6thread17LinearCombinationISJ_Li1EffLNS1L_9ScaleType4KindE0ELNS_15FloatRoundStyleE2ESJ_EENS1_15EpilogueDefaultEEEEEvvEEEEvNT_6ParamsE,(.L_x_105 - _ZN7cutlass13device_kernelINS_4gemm6kernel13GemmUniversalIN4cute5tupleIJiiiiEEENS1_10collective13CollectiveMmaINS1_34MainloopSm90TmaGmmaWarpSpecializedILi8ENS5_IJNS4_1CILi1EEESB_SB_EEENS1_35KernelTmaWarpSpecializedCooperativeEEENS5_IJNSA_ILi192EEENSA_ILi16EEENSA_ILi64EEEEEENS_6half_tENS5_IJlSB_lEEESJ_SK_NS4_8TiledMMAINS4_8MMA_AtomIJNS4_4SM904GMMA25MMA_64x16x16_F32F16F16_SSILNSO_5MajorE0ELSQ_0ELNSO_7ScaleInE1ELSR_1EEEEEENS4_6LayoutINS5_IJNSA_ILi2EEESB_SB_EEENS5_IJSB_NSA_ILi0EEESX_EEEEENS5_IJNS4_10UnderscoreES10_S10_EEEEENS4_13SM90_TMA_LOADENS4_14ComposedLayoutINS4_7SwizzleILi3ELi4ELi3EEENS4_18smem_ptr_flag_bitsILi16EEENSU_INS5_IJNSA_ILi8EEESH_EEENS5_IJSH_SB_EEEEEEEvNS4_8identityES13_S1D_vS1E_EENS_8epilogue10collective6detail29Sm90TmaWarpSpecializedAdapterINS1H_15DefaultEpilogueISJ_SK_SK_NS1G_6thread17LinearCombinationISJ_Li1EffLNS1L_9ScaleType4KindE0ELNS_15FloatRoundStyleE2ESJ_EENS1_15EpilogueDefaultEEEEEvvEEEEvNT_6ParamsE)
        .other          _ZN7cutlass13device_kernelINS_4gemm6kernel13GemmUniversalIN4cute5tupleIJiiiiEEENS1_10collective13CollectiveMmaINS1_34MainloopSm90TmaGmmaWarpSpecializedILi8ENS5_IJNS4_1CILi1EEESB_SB_EEENS1_35KernelTmaWarpSpecializedCooperativeEEENS5_IJNSA_ILi192EEENSA_ILi16EEENSA_ILi64EEEEEENS_6half_tENS5_IJlSB_lEEESJ_SK_NS4_8TiledMMAINS4_8MMA_AtomIJNS4_4SM904GMMA25MMA_64x16x16_F32F16F16_SSILNSO_5MajorE0ELSQ_0ELNSO_7ScaleInE1ELSR_1EEEEEENS4_6LayoutINS5_IJNSA_ILi2EEESB_SB_EEENS5_IJSB_NSA_ILi0EEESX_EEEEENS5_IJNS4_10UnderscoreES10_S10_EEEEENS4_13SM90_TMA_LOADENS4_14ComposedLayoutINS4_7SwizzleILi3ELi4ELi3EEENS4_18smem_ptr_flag_bitsILi16EEENSU_INS5_IJNSA_ILi8EEESH_EEENS5_IJSH_SB_EEEEEEEvNS4_8identityES13_S1D_vS1E_EENS_8epilogue10collective6detail29Sm90TmaWarpSpecializedAdapterINS1H_15DefaultEpilogueISJ_SK_SK_NS1G_6thread17LinearCombinationISJ_Li1EffLNS1L_9ScaleType4KindE0ELNS_15FloatRoundStyleE2ESJ_EENS1_15EpilogueDefaultEEEEEvvEEEEvNT_6ParamsE,@"STO_CUDA_ENTRY STV_DEFAULT"
_ZN7cutlass13device_kernelINS_4gemm6kernel13GemmUniversalIN4cute5tupleIJiiiiEEENS1_10collective13CollectiveMmaINS1_34MainloopSm90TmaGmmaWarpSpecializedILi8ENS5_IJNS4_1CILi1EEESB_SB_EEENS1_35KernelTmaWarpSpecializedCooperativeEEENS5_IJNSA_ILi192EEENSA_ILi16EEENSA_ILi64EEEEEENS_6half_tENS5_IJlSB_lEEESJ_SK_NS4_8TiledMMAINS4_8MMA_AtomIJNS4_4SM904GMMA25MMA_64x16x16_F32F16F16_SSILNSO_5MajorE0ELSQ_0ELNSO_7ScaleInE1ELSR_1EEEEEENS4_6LayoutINS5_IJNSA_ILi2EEESB_SB_EEENS5_IJSB_NSA_ILi0EEESX_EEEEENS5_IJNS4_10UnderscoreES10_S10_EEEEENS4_13SM90_TMA_LOADENS4_14ComposedLayoutINS4_7SwizzleILi3ELi4ELi3EEENS4_18smem_ptr_flag_bitsILi16EEENSU_INS5_IJNSA_ILi8EEESH_EEENS5_IJSH_SB_EEEEEEEvNS4_8identityES13_S1D_vS1E_EENS_8epilogue10collective6detail29Sm90TmaWarpSpecializedAdapterINS1H_15DefaultEpilogueISJ_SK_SK_NS1G_6thread17LinearCombinationISJ_Li1EffLNS1L_9ScaleType4KindE0ELNS_15FloatRoundStyleE2ESJ_EENS1_15EpilogueDefaultEEEEEvvEEEEvNT_6ParamsE:
[----:B------:R-:W0:Y:S01]  /*0000*/  LDC R1, c[0x0][0x28] ;  /* 0x00000a00ff017b82 */ /* 0x000e220000000800 */
[----:B------:R-:W1:Y:S01]  /*0010*/  S2R R18, SR_TID.X ;  /* 0x0000000000127919 */ /* 0x000e620000002100 */
[----:B------:R-:W-:Y:S01]  /*0020*/  ELECT P0, URZ, PT ;  /* 0x00000000003f782f */ /* 0x000fe20003800000 */
[----:B------:R-:W-:Y:S01]  /*0030*/  BSSY B0, `(.L_x_0) ;  /* 0x000000f000007945 */ /* 0x000fe20003800000 */
[--C-:B-1----:R-:W-:Y:S02]  /*0040*/  SHF.R.U32.HI R0, RZ, 0x5, R18.reuse ;  /* 0x00000005ff007819 */ /* 0x102fe40000011612 */
[----:B------:R-:W-:-:S03]  /*0050*/  SHF.R.U32.HI R22, RZ, 0x7, R18 ;  /* 0x00000007ff167819 */ /* 0x000fc60000011612 */
[----:B------:R-:W1:Y:S04]  /*0060*/  SHFL.IDX PT, R2, R0, RZ, 0x1f ;  /* 0x00001fff00027589 */ /* 0x000e6800000e0000 */
[----:B------:R2:W3:Y:S01]  /*0070*/  SHFL.IDX PT, R10, R22, RZ, 0x1f ;  /* 0x00001fff160a7589 */ /* 0x0004e200000e0000 */
[----:B-1----:R-:W-:-:S13]  /*0080*/  ISETP.NE.OR P0, PT, R2, RZ, !P0 ;  /* 0x000000ff0200720c */ /* 0x002fda0004705670 */
[----:B0-23--:R-:W-:Y:S05]  /*0090*/  @P0 BRA `(.L_x_1) ;  /* 0x0000000000200947 */ /* 0x00dfea0003800000 */
[----:B------:R-:W-:Y:S02]  /*00a0*/  ULDC.64 UR4, c[0x0][0x198] ;  /* 0x0000660000047ab9 */ /* 0x000fe40000000a00 */
[----:B------:R-:W-:Y:S02]  /*00b0*/  UIADD3 UR6, UP0, UR4, 0xf0, URZ ;  /* 0x000000f004067890 */ /* 0x000fe4000ff1e03f */
[----:B------:R-:W-:Y:S02]  /*00c0*/  UIADD3 UR4, UP1, UR4, 0x1f0, URZ ;  /* 0x000001f004047890 */ /* 0x000fe4000ff3e03f */
[----:B------:R-:W-:Y:S02]  /*00d0*/  UIADD3.X UR7, URZ, UR5, URZ, UP0, !UPT ;  /* 0x000000053f077290 */ /* 0x000fe400087fe43f */
[----:B------:R-:W-:-:S07]  /*00e0*/  UIADD3.X UR5, URZ, UR5, URZ, UP1, !UPT ;  /* 0x000000053f057290 */ /* 0x000fce0008ffe43f */
[----:B------:R0:W-:Y:S02]  /*00f0*/  UTMACCTL.PF [UR6] ;  /* 0x00000000060079b9 */ /* 0x0001e40008040000 */
[----:B------:R0:W-:Y:S02]  /*0100*/  UTMACCTL.PF [UR4] ;  /* 0x00000000040079b9 */ /* 0x0001e40008040000 */
[----:B0-----:R-:W-:Y:S01]  /*0110*/  NOP ;  /* 0x0000000000007918 */ /* 0x001fe20000000000 */
.L_x_1:
[----:B------:R-:W-:Y:S05]  /*0120*/  BSYNC B0 ;  /* 0x0000000000007941 */ /* 0x000fea0003800000 */
.L_x_0:
[----:B------:R-:W0:Y:S02]  /*0130*/  SHFL.IDX PT, R3, R0, RZ, 0x1f ;  /* 0x00001fff00037589 */ /* 0x000e2400000e0000 */
[----:B0-----:R-:W-:-:S13]  /*0140*/  ISETP.NE.AND P0, PT, R3, RZ, PT ;  /* 0x000000ff0300720c */ /* 0x001fda0003f05270 */
[----:B------:R-:W-:Y:S05]  /*0150*/  @P0 BRA `(.L_x_2) ;  /* 0x0000000000840947 */ /* 0x000fea0003800000 */
[----:B------:R-:W-:Y:S01]  /*0160*/  ELECT P0, URZ, PT ;  /* 0x00000000003f782f */ /* 0x000fe20003800000 */
[----:B------:R-:W-:-:S12]  /*0170*/  BSSY B0, `(.L_x_2) ;  /* 0x000001f000007945 */ /* 0x000fd80003800000 */
[----:B------:R-:W-:Y:S05]  /*0180*/  @!P0 BRA `(.L_x_3) ;  /* 0x0000000000748947 */ /* 0x000fea0003800000 */
[----:B------:R-:W0:Y:S01]  /*0190*/  S2UR UR8, SR_CgaCtaId ;  /* 0x00000000000879c3 */ /* 0x000e220000008800 */
[----:B------:R-:W-:Y:S01]  /*01a0*/  UMOV UR4, 0x400 ;  /* 0x0000040000047882 */ /* 0x000fe20000000000 */
[----:B------:R-:W-:Y:S01]  /*01b0*/  UMOV UR5, 0x1 ;  /* 0x0000000100057882 */ /* 0x000fe20000000000 */
[----:B------:R-:W-:Y:S02]  /*01c0*/  UMOV UR6, 0x100 ;  /* 0x0000010000067882 */ /* 0x000fe40000000000 */
[----:B------:R-:W-:-:S04]  /*01d0*/  UIADD3 UR6, -UR6, 0x100000, URZ ;  /* 0x0010000006067890 */ /* 0x000fc8000fffe13f */
[----:B------:R-:W-:Y:S02]  /*01e0*/  USHF.L.U32 UR7, UR6, 0xb, URZ ;  /* 0x0000000b06077899 */ /* 0x000fe4000800063f */
[----:B------:R-:W-:Y:S02]  /*01f0*/  USHF.L.U32 UR6, UR6, 0x1, URZ ;  /* 0x0000000106067899 */ /* 0x000fe4000800063f */
[----:B0-----:R-:W-:Y:S02]  /*0200*/  ULEA UR8, UR8, UR4, 0x18 ;  /* 0x0000000408087291 */ /* 0x001fe4000f8ec03f */
[----:B------:R-:W-:-:S04]  /*0210*/  UIADD3 UR4, -UR5, 0x100000, URZ ;  /* 0x0010000005047890 */ /* 0x000fc8000fffe13f */
[----:B------:R-:W-:Y:S02]  /*0220*/  USHF.L.U32 UR5, UR4, 0xb, URZ ;  /* 0x0000000b04057899 */ /* 0x000fe4000800063f */
[----:B------:R-:W-:Y:S01]  /*0230*/  USHF.L.U32 UR4, UR4, 0x1, URZ ;  /* 0x0000000104047899 */ /* 0x000fe2000800063f */
[----:B------:R-:W0:Y:S11]  /*0240*/  FENCE.VIEW.ASYNC.S ;  /* 0x00000000000073c6 */ /* 0x000e360000000000 */
[----:B0-----:R0:W1:Y:S01]  /*0250*/  SYNCS.EXCH.64 URZ, [UR8], UR4 ;  /* 0x00000004083f75b2 */ /* 0x0010620008000100 */
[----:B------:R0:W2:Y:S01]  /*0260*/  SYNCS.EXCH.64 URZ, [UR8+0x40], UR6 ;  /* 0x00004006083f75b2 */ /* 0x0000a20008000100 */
[----:B------:R0:W3:Y:S01]  /*0270*/  SYNCS.EXCH.64 URZ, [UR8+0x8], UR4 ;  /* 0x00000804083f75b2 */ /* 0x0000e20008000100 */
[----:B------:R0:W4:Y:S01]  /*0280*/  SYNCS.EXCH.64 URZ, [UR8+0x48], UR6 ;  /* 0x00004806083f75b2 */ /* 0x0001220008000100 */
[----:B------:R0:W0:Y:S01]  /*0290*/  SYNCS.EXCH.64 URZ, [UR8+0x10], UR4 ;  /* 0x00001004083f75b2 */ /* 0x0000220008000100 */
        /* <DEDUP_REMOVED lines=11> */
[----:B------:R-:W-:Y:S01]  /*0350*/  NOP ;  /* 0x0000000000007918 */ /* 0x000fe20000000000 */
.L_x_3:
[----:B0-----:R-:W-:Y:S05]  /*0360*/  BSYNC B0 ;  /* 0x0000000000007941 */ /* 0x001fea0003800000 */
.L_x_2:
[----:B------:R-:W0:Y:S01]  /*0370*/  SHFL.IDX PT, R0, R0, RZ, 0x1f ;  /* 0x00001fff00007589 */ /* 0x000e2200000e0000 */
[----:B------:R-:W-:Y:S01]  /*0380*/  ELECT P0, URZ, PT ;  /* 0x00000000003f782f */ /* 0x000fe20003800000 */
[----:B------:R-:W5:Y:S01]  /*0390*/  LDC R16, c[0x0][0x65c] ;  /* 0x00019700ff107b82 */ /* 0x000f620000000800 */
[----:B------:R-:W-:Y:S01]  /*03a0*/  SHF.R.S32.HI R5, RZ, 0x1f, R2 ;  /* 0x0000001fff057819 */ /* 0x000fe20000011402 */
[----:B------:R-:W1:Y:S01]  /*03b0*/  S2R R3, SR_CTAID.Y ;  /* 0x0000000000037919 */ /* 0x000e620000002600 */
[----:B------:R-:W-:Y:S01]  /*03c0*/  UMOV UR4, 0x20 ;  /* 0x0000002000047882 */ /* 0x000fe20000000000 */
[----:B------:R-:W-:Y:S01]  /*03d0*/  ISETP.NE.AND P2, PT, R10, RZ, PT ;  /* 0x000000ff0a00720c */ /* 0x000fe20003f45270 */
[----:B------:R-:W-:Y:S01]  /*03e0*/  NOP ;  /* 0x0000000000007918 */ /* 0x000fe20000000000 */
[----:B------:R-:W2:Y:S01]  /*03f0*/  S2R R4, SR_CTAID.X ;  /* 0x0000000000047919 */ /* 0x000ea20000002500 */
[----:B------:R-:W-:Y:S01]  /*0400*/  LEA.HI R5, R5, R2, RZ, 0x2 ;  /* 0x0000000205057211 */ /* 0x000fe200078f10ff */
[----:B------:R-:W-:-:S03]  /*0410*/  NOP ;  /* 0x0000000000007918 */ /* 0x000fc60000000000 */
[----:B------:R-:W-:Y:S02]  /*0420*/  LOP3.LUT R5, R5, 0xfffffffc, RZ, 0xc0, !PT ;  /* 0xfffffffc05057812 */ /* 0x000fe400078ec0ff */
[----:B0-----:R-:W-:Y:S02]  /*0430*/  ISETP.NE.OR P0, PT, R0, RZ, !P0 ;  /* 0x000000ff0000720c */ /* 0x001fe40004705670 */
[----:B-----5:R-:W-:-:S04]  /*0440*/  ISETP.NE.AND P3, PT, R16, 0x1, PT ;  /* 0x000000011000780c */ /* 0x020fc80003f65270 */
[----:B------:R-:W-:Y:S01]  /*0450*/  P2R R0, PR, RZ, 0x8 ;  /* 0x00000008ff007803 */ /* 0x000fe20000000000 */
[----:B------:R-:W-:Y:S02]  /*0460*/  IMAD.IADD R0, R2, 0x1, -R5 ;  /* 0x0000000102007824 */ /* 0x000fe400078e0a05 */
[----:B------:R-:W-:-:S04]  /*0470*/  IMAD.MOV.U32 R5, RZ, RZ, RZ ;  /* 0x000000ffff057224 */ /* 0x000fc800078e00ff */
[----:B------:R-:W-:Y:S01]  /*0480*/  VOTEU.ALL UP0, P0 ;  /* 0x00000000003f7886 */ /* 0x000fe20000000000 */
[----:B------:R-:W-:Y:S01]  /*0490*/  VOTEU.ALL UP1, P0 ;  /* 0x00000000003f7886 */ /* 0x000fe20000020000 */
[----:B------:R-:W2:Y:S01]  /*04a0*/  @P3 LDC R9, c[0x0][0x10] ;  /* 0x00000400ff093b82 */ /* 0x000ea20000000800 */
[----:B-1----:R-:W-:Y:S02]  /*04b0*/  @P3 IMAD.MOV.U32 R6, RZ, RZ, R3 ;  /* 0x000000ffff063224 */ /* 0x002fe400078e0003 */
[----:B------:R-:W-:Y:S01]  /*04c0*/  @!UP0 UMOV UR6, 0x400 ;  /* 0x0000040000068882 */ /* 0x000fe20000000000 */
[----:B------:R-:W-:-:S04]  /*04d0*/  @!UP0 UIADD3 UR4, -UR4, 0x100000, URZ ;  /* 0x0010000004048890 */ /* 0x000fc8000fffe13f */
[----:B------:R-:W-:Y:S02]  /*04e0*/  @!UP0 USHF.L.U32 UR5, UR4, 0xb, URZ ;  /* 0x0000000b04058899 */ /* 0x000fe4000800063f */
[----:B------:R-:W-:Y:S01]  /*04f0*/  @!UP0 USHF.L.U32 UR4, UR4, 0x1, URZ ;  /* 0x0000000104048899 */ /* 0x000fe2000800063f */
[----:B------:R-:W-:Y:S02]  /*0500*/  @P3 IMAD.MOV.U32 R7, RZ, RZ, RZ ;  /* 0x000000ffff073224 */ /* 0x000fe400078e00ff */
[----:B------:R-:W-:Y:S01]  /*0510*/  @P3 IMAD.MOV.U32 R17, RZ, RZ, RZ ;  /* 0x000000ffff113224 */ /* 0x000fe200078e00ff */
[----:B------:R-:W0:Y:S08]  /*0520*/  @!UP0 S2UR UR7, SR_CgaCtaId ;  /* 0x00000000000789c3 */ /* 0x000e300000008800 */
[----:B------:R-:W1:Y:S01]  /*0530*/  @!P3 LDC R11, c[0x0][0xc] ;  /* 0x00000300ff0bbb82 */ /* 0x000e620000000800 */
[----:B--2---:R-:W-:-:S04]  /*0540*/  @P3 IMAD.WIDE.U32 R8, R4, R9, R6 ;  /* 0x0000000904083225 */ /* 0x004fc800078e0006 */
[----:B------:R-:W-:Y:S02]  /*0550*/  @P3 IMAD.MOV.U32 R2, RZ, RZ, R8 ;  /* 0x000000ffff023224 */ /* 0x000fe400078e0008 */
[----:B------:R-:W-:Y:S01]  /*0560*/  @P3 IMAD.IADD R17, R9, 0x1, R17 ;  /* 0x0000000109113824 */ /* 0x000fe200078e0211 */
[----:B0-----:R-:W-:Y:S01]  /*0570*/  @!UP0 ULEA UR6, UR7, UR6, 0x18 ;  /* 0x0000000607068291 */ /* 0x001fe2000f8ec03f */
[----:B------:R-:W-:Y:S01]  /*0580*/  VOTEU.ALL UP0, P0 ;  /* 0x00000000003f7886 */ /* 0x000fe20000000000 */
[----:B------:R-:W-:-:S04]  /*0590*/  ISETP.NE.AND P0, PT, R0, 0x3, PT ;  /* 0x000000030000780c */ /* 0x000fc80003f05270 */
[----:B------:R-:W-:Y:S01]  /*05a0*/  ISETP.EQ.OR P0, PT, R0, RZ, !P0 ;  /* 0x000000ff0000720c */ /* 0x000fe20004702670 */
[----:B-1----:R-:W-:-:S03]  /*05b0*/  @!P3 IMAD.WIDE.U32 R6, R11, R3, R4 ;  /* 0x000000030b06b225 */ /* 0x002fc600078e0004 */
[C---:B------:R-:W-:Y:S01]  /*05c0*/  ISETP.EQ.AND P0, PT, R10.reuse, RZ, P0 ;  /* 0x000000ff0a00720c */ /* 0x040fe20000702270 */
[----:B------:R-:W-:Y:S01]  /*05d0*/  VIADD R10, R10, 0xffffffff ;  /* 0xffffffff0a0a7836 */ /* 0x000fe20000000000 */
[----:B------:R-:W0:Y:S02]  /*05e0*/  FENCE.VIEW.ASYNC.S ;  /* 0x00000000000073c6 */ /* 0x000e240000000000 */
[----:B0-----:R0:W3:Y:S01]  /*05f0*/  @!UP0 SYNCS.EXCH.64 URZ, [UR6+0x90], UR4 ;  /* 0x00009004063f85b2 */ /* 0x0010e20008000100 */
[----:B------:R-:W-:Y:S01]  /*0600*/  @!P3 IMAD.MOV.U32 R2, RZ, RZ, R6 ;  /* 0x000000ffff02b224 */ /* 0x000fe200078e0006 */
[----:B------:R-:W-:Y:S01]  /*0610*/  SEL R19, RZ, 0x1, !P0 ;  /* 0x00000001ff137807 */ /* 0x000fe20004000000 */
[----:B------:R-:W-:Y:S01]  /*0620*/  @!P3 IMAD.MOV.U32 R17, RZ, RZ, R7 ;  /* 0x000000ffff11b224 */ /* 0x000fe200078e0007 */
[----:B------:R-:W-:-:S04]  /*0630*/  ISETP.GE.U32.AND P1, PT, R10, 0x2, PT ;  /* 0x000000020a00780c */ /* 0x000fc80003f26070 */
[----:B------:R-:W-:Y:S01]  /*0640*/  SEL R19, R19, 0x2, P1 ;  /* 0x0000000213137807 */ /* 0x000fe20000800000 */
[----:B------:R0:W3:Y:S01]  /*0650*/  @!UP1 SYNCS.EXCH.64 URZ, [UR6+0x98], UR4 ;  /* 0x00009804063f95b2 */ /* 0x0000e20008000100 */
[----:B------:R-:W-:Y:S01]  /*0660*/  NOP ;  /* 0x0000000000007918 */ /* 0x000fe20000000000 */
[----:B---34-:R-:W-:Y:S06]  /*0670*/  BAR.SYNC.DEFER_BLOCKING 0x0 ;  /* 0x0000000000007b1d */ /* 0x018fec0000010000 */
[----:B------:R-:W-:Y:S05]  /*0680*/  @!P2 BRA `(.L_x_4) ;  /* 0x0000003400b0a947 */ /* 0x000fea0003800000 */
[----:B------:R-:W-:-:S13]  /*0690*/  ISETP.GT.U32.AND P0, PT, R10, 0x1, PT ;  /* 0x000000010a00780c */ /* 0x000fda0003f04070 */
[----:B0-----:R-:W-:Y:S05]  /*06a0*/  @P0 EXIT ;  /* 0x000000000000094d */ /* 0x001fea0003800000 */
[----:B------:R-:W-:Y:S01]  /*06b0*/  ULDC.64 UR4, c[0x0][0x650] ;  /* 0x0001940000047ab9 */ /* 0x000fe20000000a00 */
[----:B------:R-:W-:Y:S01]  /*06c0*/  PRMT R0, RZ, 0x7610, R0 ;  /* 0x00007610ff007816 */ /* 0x000fe20000000000 */
[----:B------:R-:W-:Y:S01]  /*06d0*/  IMAD.MOV.U32 R43, RZ, RZ, -0x1 ;  /* 0xffffffffff2b7424 */ /* 0x000fe200078e00ff */
[----:B------:R-:W-:Y:S01]  /*06e0*/  ISETP.GE.U32.AND P0, PT, R2, UR4, PT ;  /* 0x0000000402007c0c */ /* 0x000fe2000bf06070 */
[----:B------:R-:W-:Y:S02]  /*06f0*/  IMAD.MOV.U32 R42, RZ, RZ, -0x1 ;  /* 0xffffffffff2a7424 */ /* 0x000fe400078e00ff */
[----:B------:R-:W-:Y:S01]  /*0700*/  IMAD.MOV.U32 R23, RZ, RZ, -0x1 ;  /* 0xffffffffff177424 */ /* 0x000fe200078e00ff */
[----:B------:R-:W-:-:S13]  /*0710*/  ISETP.GE.U32.AND.EX P0, PT, R17, UR5, PT, P0 ;  /* 0x0000000511007c0c */ /* 0x000fda000bf06100 */
[----:B------:R-:W-:Y:S05]  /*0720*/  @P0 BRA `(.L_x_5) ;  /* 0x00000004005c0947 */ /* 0x000fea0003800000 */
[----:B------:R-:W0:Y:S01]  /*0730*/  LDC.64 R14, c[0x0][0x628] ;  /* 0x00018a00ff0e7b82 */ /* 0x000e220000000a00 */
[----:B------:R-:W-:Y:S02]  /*0740*/  IMAD.MOV.U32 R6, RZ, RZ, R2 ;  /* 0x000000ffff067224 */ /* 0x000fe400078e0002 */
[----:B------:R-:W-:-:S05]  /*0750*/  IMAD.MOV.U32 R7, RZ, RZ, R17 ;  /* 0x000000ffff077224 */ /* 0x000fca00078e0011 */
[----:B------:R-:W1:Y:S08]  /*0760*/  LDC R0, c[0x0][0x630] ;  /* 0x00018c00ff007b82 */ /* 0x000e700000000800 */
[----:B------:R-:W2:Y:S01]  /*0770*/  LDC.64 R20, c[0x0][0x620] ;  /* 0x00018800ff147b82 */ /* 0x000ea20000000a00 */
[----:B0-----:R-:W-:-:S04]  /*0780*/  ISETP.NE.U32.AND P0, PT, R14, RZ, PT ;  /* 0x000000ff0e00720c */ /* 0x001fc80003f05070 */
[----:B------:R-:W-:-:S13]  /*0790*/  ISETP.NE.AND.EX P0, PT, R15, RZ, PT, P0 ;  /* 0x000000ff0f00720c */ /* 0x000fda0003f05300 */
[----:B-12---:R-:W-:Y:S05]  /*07a0*/  @!P0 BRA `(.L_x_6) ;  /* 0x0000000000288947 */ /* 0x006fea0003800000 */
[----:B------:R-:W0:Y:S02]  /*07b0*/  LDC R11, c[0x0][0x634] ;  /* 0x00018d00ff0b7b82 */ /* 0x000e240000000800 */
[----:B0-----:R-:W-:-:S05]  /*07c0*/  IADD3 R11, P0, R2, R11, RZ ;  /* 0x0000000b020b7210 */ /* 0x001fca0007f1e0ff */
[----:B------:R-:W-:-:S04]  /*07d0*/  IMAD.X R13, RZ, RZ, R17, P0 ;  /* 0x000000ffff0d7224 */ /* 0x000fc800000e0611 */
[----:B------:R-:W-:-:S04]  /*07e0*/  IMAD.WIDE.U32 R6, R13, R14, RZ ;  /* 0x0000000e0d067225 */ /* 0x000fc800078e00ff */
[----:B------:R-:W-:-:S04]  /*07f0*/  IMAD.WIDE.U32 R8, P0, R11, R15, R6 ;  /* 0x0000000f0b087225 */ /* 0x000fc80007800006 */
[----:B------:R-:W-:-:S04]  /*0800*/  IMAD.WIDE.U32 R6, R11, R14, RZ ;  /* 0x0000000e0b067225 */ /* 0x000fc800078e00ff */
[----:B------:R-:W-:Y:S01]  /*0810*/  IMAD.X R11, RZ, RZ, RZ, P0 ;  /* 0x000000ffff0b7224 */ /* 0x000fe200000e06ff */
[----:B------:R-:W-:Y:S01]  /*0820*/  IADD3 RZ, P0, R7, R8, RZ ;  /* 0x0000000807ff7210 */ /* 0x000fe20007f1e0ff */
[----:B------:R-:W-:-:S04]  /*0830*/  IMAD.MOV.U32 R10, RZ, RZ, R9 ;  /* 0x000000ffff0a7224 */ /* 0x000fc800078e0009 */
[----:B------:R-:W-:-:S08]  /*0840*/  IMAD.WIDE.U32.X R6, R13, R15, R10, P0 ;  /* 0x0000000f0d067225 */ /* 0x000fd000000e040a */
.L_x_6:
[-CC-:B------:R-:W-:Y:S01]  /*0850*/  SHF.R.U64 R23, R6, R0.reuse, R7.reuse ;  /* 0x0000000006177219 */ /* 0x180fe20000001207 */
[----:B------:R-:W0:Y:S01]  /*0860*/  LDC R10, c[0x0][0x618] ;  /* 0x00018600ff0a7b82 */ /* 0x000e220000000800 */
[----:B------:R-:W-:Y:S01]  /*0870*/  SHF.R.U32.HI R5, RZ, R0, R7 ;  /* 0x00000000ff057219 */ /* 0x000fe20000011607 */
[----:B------:R-:W-:Y:S01]  /*0880*/  ULDC UR4, c[0x0][0x150] ;  /* 0x0000540000047ab9 */ /* 0x000fe20000000800 */
[----:B------:R-:W-:Y:S01]  /*0890*/  IADD3 R9, P0, RZ, -R23, RZ ;  /* 0x80000017ff097210 */ /* 0x000fe20007f1e0ff */
[----:B------:R-:W-:Y:S01]  /*08a0*/  IMAD.MOV.U32 R6, RZ, RZ, R2 ;  /* 0x000000ffff067224 */ /* 0x000fe200078e0002 */
[----:B------:R-:W-:Y:S01]  /*08b0*/  I2FP.F32.U32 R0, R4 ;  /* 0x0000000400007245 */ /* 0x000fe20000201000 */
[----:B------:R-:W-:Y:S02]  /*08c0*/  IMAD.MOV.U32 R7, RZ, RZ, R17 ;  /* 0x000000ffff077224 */ /* 0x000fe400078e0011 */
[----:B------:R-:W1:Y:S01]  /*08d0*/  LDC.64 R28, c[0x0][0x640] ;  /* 0x00019000ff1c7b82 */ /* 0x000e620000000a00 */
[----:B------:R-:W-:-:S02]  /*08e0*/  IMAD.X R11, RZ, RZ, ~R5, P0 ;  /* 0x000000ffff0b7224 */ /* 0x000fc400000e0e05 */
[----:B------:R-:W-:Y:S01]  /*08f0*/  FMUL R0, R0, UR4 ;  /* 0x0000000400007c20 */ /* 0x000fe20008400000 */
[----:B------:R-:W-:Y:S01]  /*0900*/  IMAD.WIDE.U32 R6, R9, R20, R6 ;  /* 0x0000001409067225 */ /* 0x000fe200078e0006 */
[----:B------:R-:W-:-:S03]  /*0910*/  ULDC UR4, c[0x0][0x154] ;  /* 0x0000550000047ab9 */ /* 0x000fc60000000800 */
[----:B------:R-:W-:Y:S01]  /*0920*/  IMAD R8, R11, R20, RZ ;  /* 0x000000140b087224 */ /* 0x000fe200078e02ff */
[----:B------:R-:W2:Y:S01]  /*0930*/  LDC R5, c[0x0][0x144] ;  /* 0x00005100ff057b82 */ /* 0x000ea20000000800 */
[----:B------:R-:W3:Y:S02]  /*0940*/  F2I.U32.TRUNC.NTZ R0, R0 ;  /* 0x0000000000007305 */ /* 0x000ee4000020f000 */
[----:B------:R-:W-:-:S04]  /*0950*/  IMAD R9, R9, R21, R8 ;  /* 0x0000001509097224 */ /* 0x000fc800078e0208 */
[----:B------:R-:W-:Y:S01]  /*0960*/  IMAD.IADD R7, R7, 0x1, R9 ;  /* 0x0000000107077824 */ /* 0x000fe200078e0209 */
[----:B------:R-:W4:Y:S01]  /*0970*/  LDC R12, c[0x0][0x608] ;  /* 0x00018200ff0c7b82 */ /* 0x000f220000000800 */
[----:B------:R-:W-:-:S03]  /*0980*/  IMAD.MOV.U32 R9, RZ, RZ, -0x1 ;  /* 0xffffffffff097424 */ /* 0x000fc600078e00ff */
[-CC-:B0-----:R-:W-:Y:S02]  /*0990*/  SHF.R.U64 R20, R6, R10.reuse, R7.reuse ;  /* 0x0000000a06147219 */ /* 0x181fe40000001207 */
[----:B------:R-:W-:Y:S02]  /*09a0*/  I2FP.F32.U32 R6, R3 ;  /* 0x0000000300067245 */ /* 0x000fe40000201000 */
[----:B------:R-:W0:Y:S01]  /*09b0*/  LDC R26, c[0x0][0x658] ;  /* 0x00019600ff1a7b82 */ /* 0x000e220000000800 */
[----:B-1----:R-:W-:Y:S01]  /*09c0*/  ISETP.NE.U32.AND P0, PT, R28, RZ, PT ;  /* 0x000000ff1c00720c */ /* 0x002fe20003f05070 */
[----:B---3--:R-:W-:Y:S01]  /*09d0*/  IMAD.MOV R8, RZ, RZ, -R0 ;  /* 0x000000ffff087224 */ /* 0x008fe200078e0a00 */
[----:B------:R-:W-:Y:S01]  /*09e0*/  SHF.R.U32.HI R7, RZ, R10, R7 ;  /* 0x0000000aff077219 */ /* 0x000fe20000011607 */
[----:B------:R-:W-:Y:S01]  /*09f0*/  FMUL R6, R6, UR4 ;  /* 0x0000000406067c20 */ /* 0x000fe20008400000 */
[----:B------:R-:W-:-:S03]  /*0a00*/  ISETP.NE.AND.EX P0, PT, R29, RZ, PT, P0 ;  /* 0x000000ff1d00720c */ /* 0x000fc60003f05300 */
[----:B------:R-:W1:Y:S01]  /*0a10*/  LDC R14, c[0x0][0x148] ;  /* 0x00005200ff0e7b82 */ /* 0x000e620000000800 */
[----:B--2---:R-:W-:-:S07]  /*0a20*/  IMAD R0, R5, R8, R4 ;  /* 0x0000000805007224 */ /* 0x004fce00078e0204 */
[----:B------:R-:W2:Y:S01]  /*0a30*/  LDC R24, c[0x0][0x600] ;  /* 0x00018000ff187b82 */ /* 0x000ea20000000800 */
[-CC-:B----4-:R-:W-:Y:S02]  /*0a40*/  SHF.R.U64 R30, R20, R12.reuse, R7.reuse ;  /* 0x0000000c141e7219 */ /* 0x190fe40000001207 */
[----:B------:R-:W-:Y:S01]  /*0a50*/  SHF.R.U32.HI R5, RZ, R12, R7 ;  /* 0x0000000cff057219 */ /* 0x000fe20000011607 */
[----:B------:R-:W-:Y:S01]  /*0a60*/  IMAD.MOV.U32 R7, RZ, RZ, 0x1 ;  /* 0x00000001ff077424 */ /* 0x000fe200078e00ff */
[----:B------:R3:W4:Y:S03]  /*0a70*/  F2I.U32.TRUNC.NTZ R12, R6 ;  /* 0x00000006000c7305 */ /* 0x000726000020f000 */
[----:B------:R-:W1:Y:S01]  /*0a80*/  LDC R15, c[0x0][0x648] ;  /* 0x00019200ff0f7b82 */ /* 0x000e620000000800 */
[-C--:B0-----:R-:W-:Y:S02]  /*0a90*/  SHF.L.U32 R4, R9, R26.reuse, RZ ;  /* 0x0000001a09047219 */ /* 0x081fe400000006ff */
[----:B------:R-:W-:-:S02]  /*0aa0*/  SHF.R.U64 R32, R30, R26, R5 ;  /* 0x0000001a1e207219 */ /* 0x000fc40000001205 */
[----:B------:R-:W-:Y:S02]  /*0ab0*/  LOP3.LUT R11, RZ, R4, RZ, 0x33, !PT ;  /* 0x00000004ff0b7212 */ /* 0x000fe400078e33ff */
[-C--:B------:R-:W-:Y:S01]  /*0ac0*/  SHF.R.U32.HI R5, RZ, R26.reuse, R5 ;  /* 0x0000001aff057219 */ /* 0x080fe20000011605 */
[----:B------:R-:W0:Y:S01]  /*0ad0*/  LDC R21, c[0x0][0x638] ;  /* 0x00018e00ff157b82 */ /* 0x000e220000000800 */
[----:B------:R-:W-:Y:S01]  /*0ae0*/  SHF.L.U32 R10, R7, R26, RZ ;  /* 0x0000001a070a7219 */ /* 0x000fe200000006ff */
[----:B------:R-:W-:-:S06]  /*0af0*/  IMAD.MOV.U32 R4, RZ, RZ, R32 ;  /* 0x000000ffff047224 */ /* 0x000fcc00078e0020 */
[----:B------:R-:W0:Y:S01]  /*0b00*/  LDC R43, c[0x0][0x610] ;  /* 0x00018400ff2b7b82 */ /* 0x000e220000000800 */
[----:B---34-:R-:W-:Y:S05]  /*0b10*/  @!P0 BRA `(.L_x_7) ;  /* 0x0000000000288947 */ /* 0x018fea0003800000 */
[----:B------:R-:W3:Y:S02]  /*0b20*/  LDC R9, c[0x0][0x64c] ;  /* 0x00019300ff097b82 */ /* 0x000ee40000000800 */
[----:B---3--:R-:W-:-:S05]  /*0b30*/  IADD3 R9, P0, R32, R9, RZ ;  /* 0x0000000920097210 */ /* 0x008fca0007f1e0ff */
        /* <DEDUP_REMOVED lines=8> */
.L_x_7:
[----:B-1----:R-:W-:Y:S01]  /*0bc0*/  SHF.R.U64 R4, R4, R15, R5 ;  /* 0x0000000f04047219 */ /* 0x002fe20000001205 */
[----:B--2---:R-:W-:Y:S01]  /*0bd0*/  VIADD R5, R24, 0xffffffff ;  /* 0xffffffff18057836 */ /* 0x004fe20000000000 */
[----:B------:R-:W-:Y:S01]  /*0be0*/  LOP3.LUT R11, R30, R11, RZ, 0xc0, !PT ;  /* 0x0000000b1e0b7212 */ /* 0x000fe200078ec0ff */
[----:B------:R-:W-:Y:S02]  /*0bf0*/  IMAD.MOV R12, RZ, RZ, -R12 ;  /* 0x000000ffff0c7224 */ /* 0x000fe400078e0a0c */
[----:B------:R-:W-:Y:S02]  /*0c00*/  IMAD.MOV R6, RZ, RZ, -R4 ;  /* 0x000000ffff067224 */ /* 0x000fe400078e0a04 */
[----:B------:R-:W-:Y:S01]  /*0c10*/  IMAD R11, R10, R4, R11 ;  /* 0x000000040a0b7224 */ /* 0x000fe200078e020b */
[----:B------:R-:W-:Y:S01]  /*0c20*/  LOP3.LUT R4, R20, R5, RZ, 0xc0, !PT ;  /* 0x0000000514047212 */ /* 0x000fe200078ec0ff */
[----:B------:R-:W-:Y:S02]  /*0c30*/  @P3 IMAD R0, R14, R12, R3 ;  /* 0x0000000c0e003224 */ /* 0x000fe400078e0203 */
[----:B0-----:R-:W-:-:S02]  /*0c40*/  IMAD R3, R6, R21, R32 ;  /* 0x0000001506037224 */ /* 0x001fc400078e0220 */
[----:B------:R-:W-:Y:S02]  /*0c50*/  IMAD R43, R11, R43, R0 ;  /* 0x0000002b0b2b7224 */ /* 0x000fe400078e0200 */
[----:B------:R-:W-:Y:S02]  /*0c60*/  IMAD R4, R3, R24, R4 ;  /* 0x0000001803047224 */ /* 0x000fe400078e0204 */
[----:B------:R-:W-:-:S03]  /*0c70*/  IMAD.MOV.U32 R0, RZ, RZ, 0x1 ;  /* 0x00000001ff007424 */ /* 0x000fc600078e00ff */
[----:B------:R-:W-:Y:S02]  /*0c80*/  SEL R42, R4, R43, !P3 ;  /* 0x0000002b042a7207 */ /* 0x000fe40005800000 */
[----:B------:R-:W-:-:S07]  /*0c90*/  SEL R43, R43, R4, !P3 ;  /* 0x000000042b2b7207 */ /* 0x000fce0005800000 */
.L_x_5:
[----:B------:R-:W-:-:S08]  /*0ca0*/  NOP ;  /* 0x0000000000007918 */ /* 0x000fd00000000000 */
[----:B------:R-:W0:Y:S02]  /*0cb0*/  USETMAXREG.TRY_ALLOC.CTAPOOL UP0, 0xe8 ;  /* 0x000000e8000079c8 */ /* 0x000e240008000600 */
[----:B0-----:R-:W-:-:S13]  /*0cc0*/  PLOP3.LUT P0, PT, PT, PT, UP0, 0x80, 0x0 ;  /* 0x000000000000781c */ /* 0x001fda0003f0f008 */
[----:B------:R-:W-:Y:S05]  /*0cd0*/  @!P0 BRA `(.L_x_5) ;  /* 0xfffffffc00f08947 */ /* 0x000fea000383ffff */
[----:B------:R-:W-:Y:S01]  /*0ce0*/  ULDC.64 UR4, c[0x0][0x598] ;  /* 0x0001660000047ab9 */ /* 0x000fe20000000a00 */
[----:B------:R-:W-:Y:S01]  /*0cf0*/  ULDC.64 UR36, c[0x0][0x208] ;  /* 0x0000820000247ab9 */ /* 0x000fe20000000a00 */
[----:B------:R-:W-:-:S04]  /*0d00*/  ISETP.NE.U32.AND P0, PT, RZ, UR4, PT ;  /* 0x00000004ff007c0c */ /* 0x000fc8000bf05070 */
[----:B------:R-:W-:-:S13]  /*0d10*/  ISETP.NE.AND.EX P0, PT, RZ, UR5, PT, P0 ;  /* 0x00000005ff007c0c */ /* 0x000fda000bf05300 */
[----:B------:R-:W-:Y:S05]  /*0d20*/  @!P0 BRA `(.L_x_8) ;  /* 0x00000000001c8947 */ /* 0x000fea0003800000 */
[----:B------:R-:W0:Y:S02]  /*0d30*/  LDC.64 R4, c[0x0][0x598] ;  /* 0x00016600ff047b82 */ /* 0x000e240000000a00 */
[----:B0-----:R-:W2:Y:S02]  /*0d40*/  LDG.E.64 R4, desc[UR36][R4.64] ;  /* 0x0000002404047981 */ /* 0x001ea4000c1e1b00 */
[----:B--2---:R-:W-:-:S04]  /*0d50*/  ISETP.NE.U32.AND P0, PT, R4, RZ, PT ;  /* 0x000000ff0400720c */ /* 0x004fc80003f05070 */
[----:B------:R-:W-:-:S13]  /*0d60*/  ISETP.NE.AND.EX P0, PT, R5, RZ, PT, P0 ;  /* 0x000000ff0500720c */ /* 0x000fda0003f05300 */
[----:B------:R-:W-:Y:S05]  /*0d70*/  @!P0 BRA `(.L_x_8) ;  /* 0x0000000000088947 */ /* 0x000fea0003800000 */
[----:B------:R0:W5:Y:S01]  /*0d80*/  LD.E R40, desc[UR36][R4.64] ;  /* 0x0000002404287980 */ /* 0x000162000c101900 */
[----:B------:R-:W-:Y:S05]  /*0d90*/  BRA `(.L_x_9) ;  /* 0x0000000000247947 */ /* 0x000fea0003800000 */
.L_x_8:
[----:B------:R-:W-:Y:S02]  /*0da0*/  ULDC.64 UR4, c[0x0][0x588] ;  /* 0x0001620000047ab9 */ /* 0x000fe40000000a00 */
[----:B------:R-:W-:-:S04]  /*0db0*/  ISETP.NE.U32.AND P0, PT, RZ, UR4, PT ;  /* 0x00000004ff007c0c */ /* 0x000fc8000bf05070 */
[----:B------:R-:W-:-:S13]  /*0dc0*/  ISETP.NE.AND.EX P0, PT, RZ, UR5, PT, P0 ;  /* 0x00000005ff007c0c */ /* 0x000fda000bf05300 */
[----:B------:R-:W-:Y:S05]  /*0dd0*/  @!P0 BRA `(.L_x_10) ;  /* 0x00000000000c8947 */ /* 0x000fea0003800000 */
[----:B------:R-:W0:Y:S02]  /*0de0*/  LDC.64 R40, c[0x0][0x588] ;  /* 0x00016200ff287b82 */ /* 0x000e240000000a00 */
[----:B0-----:R1:W5:Y:S01]  /*0df0*/  LDG.E R40, desc[UR36][R40.64] ;  /* 0x0000002428287981 */ /* 0x001362000c1e1900 */
[----:B------:R-:W-:Y:S05]  /*0e00*/  BRA `(.L_x_9) ;  /* 0x0000000000087947 */ /* 0x000fea0003800000 */
.L_x_10:
[----:B------:R-:W-:Y:S02]  /*0e10*/  ULDC UR4, c[0x0][0x580] ;  /* 0x0001600000047ab9 */ /* 0x000fe40000000800 */
[----:B------:R-:W-:-:S07]  /*0e20*/  IMAD.U32 R40, RZ, RZ, UR4 ;  /* 0x00000004ff287e24 */ /* 0x000fce000f8e00ff */
.L_x_9:
[----:B------:R-:W-:Y:S02]  /*0e30*/  ULDC.64 UR4, c[0x0][0x5a0] ;  /* 0x0001680000047ab9 */ /* 0x000fe40000000a00 */
[----:B------:R-:W-:-:S04]  /*0e40*/  ISETP.NE.U32.AND P0, PT, RZ, UR4, PT ;  /* 0x00000004ff007c0c */ /* 0x000fc8000bf05070 */
[----:B------:R-:W-:-:S13]  /*0e50*/  ISETP.NE.AND.EX P0, PT, RZ, UR5, PT, P0 ;  /* 0x00000005ff007c0c */ /* 0x000fda000bf05300 */
[----:B------:R-:W-:Y:S05]  /*0e60*/  @!P0 BRA `(.L_x_11) ;  /* 0x00000000001c8947 */ /* 0x000fea0003800000 */
[----:B0-----:R-:W0:Y:S02]  /*0e70*/  LDC.64 R4, c[0x0][0x5a0] ;  /* 0x00016800ff047b82 */ /* 0x001e240000000a00 */
[----:B0-----:R-:W2:Y:S02]  /*0e80*/  LDG.E.64 R4, desc[UR36][R4.64] ;  /* 0x0000002404047981 */ /* 0x001ea4000c1e1b00 */
[----:B--2---:R-:W-:-:S04]  /*0e90*/  ISETP.NE.U32.AND P0, PT, R4, RZ, PT ;  /* 0x000000ff0400720c */ /* 0x004fc80003f05070 */
[----:B------:R-:W-:-:S13]  /*0ea0*/  ISETP.NE.AND.EX P0, PT, R5, RZ, PT, P0 ;  /* 0x000000ff0500720c */ /* 0x000fda0003f05300 */
[----:B------:R-:W-:Y:S05]  /*0eb0*/  @!P0 BRA `(.L_x_11) ;  /* 0x0000000000088947 */ /* 0x000fea0003800000 */
[----:B-1----:R0:W5:Y:S01]  /*0ec0*/  LD.E R41, desc[UR36][R4.64] ;  /* 0x0000002404297980 */ /* 0x002162000c101900 */
[----:B------:R-:W-:Y:S05]  /*0ed0*/  BRA `(.L_x_12) ;  /* 0x0000000000247947 */ /* 0x000fea0003800000 */
.L_x_11:
[----:B------:R-:W-:Y:S02]  /*0ee0*/  ULDC.64 UR4, c[0x0][0x590] ;  /* 0x0001640000047ab9 */ /* 0x000fe40000000a00 */
[----:B------:R-:W-:-:S04]  /*0ef0*/  ISETP.NE.U32.AND P0, PT, RZ, UR4, PT ;  /* 0x00000004ff007c0c */ /* 0x000fc8000bf05070 */
[----:B------:R-:W-:-:S13]  /*0f00*/  ISETP.NE.AND.EX P0, PT, RZ, UR5, PT, P0 ;  /* 0x00000005ff007c0c */ /* 0x000fda000bf05300 */
[----:B------:R-:W-:Y:S05]  /*0f10*/  @!P0 BRA `(.L_x_13) ;  /* 0x00000000000c8947 */ /* 0x000fea0003800000 */
[----:B0-----:R-:W1:Y:S02]  /*0f20*/  LDC.64 R4, c[0x0][0x590] ;  /* 0x00016400ff047b82 */ /* 0x001e640000000a00 */
[----:B-1----:R1:W5:Y:S01]  /*0f30*/  LDG.E R41, desc[UR36][R4.64] ;  /* 0x0000002404297981 */ /* 0x002362000c1e1900 */
[----:B------:R-:W-:Y:S05]  /*0f40*/  BRA `(.L_x_12) ;  /* 0x0000000000087947 */ /* 0x000fea0003800000 */
.L_x_13:
[----:B------:R-:W-:Y:S02]  /*0f50*/  ULDC UR4, c[0x0][0x584] ;  /* 0x0001610000047ab9 */ /* 0x000fe40000000800 */
[----:B-1----:R-:W-:-:S07]  /*0f60*/  IMAD.U32 R41, RZ, RZ, UR4 ;  /* 0x00000004ff297e24 */ /* 0x002fce000f8e00ff */
.L_x_12:
[----:B------:R-:W-:-:S13]  /*0f70*/  LOP3.LUT P0, RZ, R0, 0xff, RZ, 0xc0, !PT ;  /* 0x000000ff00ff7812 */ /* 0x000fda000780c0ff */
[----:B------:R-:W-:Y:S05]  /*0f80*/  @!P0 EXIT ;  /* 0x000000000000894d */ /* 0x000fea0003800000 */
[----:B------:R-:W-:Y:S01]  /*0f90*/  ULDC UR4, c[0x0][0x28c] ;  /* 0x0000a30000047ab9 */ /* 0x000fe20000000800 */
[----:B------:R-:W-:Y:S01]  /*0fa0*/  LOP3.LUT R56, R19, 0x1, RZ, 0xfc, !PT ;  /* 0x0000000113387812 */ /* 0x000fe200078efcff */
[----:B------:R-:W-:Y:S01]  /*0fb0*/  UIADD3 UR4, UR4, 0x3f, URZ ;  /* 0x0000003f04047890 */ /* 0x000fe2000fffe03f */
[----:B------:R-:W-:Y:S01]  /*0fc0*/  UMOV UR38, URZ ;  /* 0x0000003f00267c82 */ /* 0x000fe20008000000 */
[----:B------:R-:W-:Y:S02]  /*0fd0*/  UMOV UR39, URZ ;  /* 0x0000003f00277c82 */ /* 0x000fe40008000000 */
[----:B------:R-:W-:-:S04]  /*0fe0*/  USHF.R.S32.HI UR5, URZ, 0x1f, UR4 ;  /* 0x0000001f3f057899 */ /* 0x000fc80008011404 */
[----:B------:R-:W-:-:S04]  /*0ff0*/  ULEA.HI UR5, UR5, UR4, URZ, 0x6 ;  /* 0x0000000405057291 */ /* 0x000fc8000f8f303f */
[----:B------:R-:W-:-:S12]  /*1000*/  USHF.R.S32.HI UR40, URZ, 0x6, UR5 ;  /* 0x000000063f287899 */ /* 0x000fd80008011405 */
.L_x_61:
[----:B------:R-:W-:Y:S01]  /*1010*/  LOP3.LUT R0, R18, 0x80, RZ, 0xc0, !PT ;  /* 0x0000008012007812 */ /* 0x000fe200078ec0ff */
[----:B--2---:R-:W2:Y:S01]  /*1020*/  S2UR UR7, SR_CgaCtaId ;  /* 0x00000000000779c3 */ /* 0x004ea20000008800 */
[----:B------:R-:W-:Y:S02]  /*1030*/  UMOV UR6, 0x400 ;  /* 0x0000040000067882 */ /* 0x000fe40000000000 */
[----:B------:R-:W-:-:S06]  /*1040*/  SHF.R.U32.HI R0, RZ, 0x7, R0 ;  /* 0x00000007ff007819 */ /* 0x000fcc0000011600 */
[----:B---3--:R-:W3:Y:S01]  /*1050*/  SHFL.IDX PT, R0, R0, RZ, 0x1f ;  /* 0x00001fff00007589 */ /* 0x008ee200000e0000 */
[----:B--2---:R-:W-:Y:S01]  /*1060*/  ULEA UR42, UR7, UR6, 0x18 ;  /* 0x00000006072a7291 */ /* 0x004fe2000f8ec03f */
[----:B---3--:R-:W-:-:S13]  /*1070*/  R2UR UR4, R0 ;  /* 0x00000000000472ca */ /* 0x008fda00000e0000 */
[----:B------:R-:W-:-:S04]  /*1080*/  ULEA.HI UR5, UR4, UR4, URZ, 0x1 ;  /* 0x0000000404057291 */ /* 0x000fc8000f8f083f */
[----:B------:R-:W-:-:S04]  /*1090*/  ULOP3.LUT UR5, UR5, 0x7fffe, URZ, 0xc0, !UPT ;  /* 0x0007fffe05057892 */ /* 0x000fc8000f8ec03f */
[----:B------:R-:W-:-:S03]  /*10a0*/  UIADD3 UR5, UR4, -UR5, URZ ;  /* 0x8000000504057290 */ /* 0x000fc6000fffe03f */
[----:B------:R-:W-:Y:S01]  /*10b0*/  ULDC UR4, c[0x0][0x28c] ;  /* 0x0000a30000047ab9 */ /* 0x000fe20000000800 */
[----:B------:R-:W-:Y:S01]  /*10c0*/  ULEA UR5, UR5, UR42, 0xd ;  /* 0x0000002a05057291 */ /* 0x000fe2000f8e683f */
[----:B------:R-:W-:-:S03]  /*10d0*/  ISETP.LT.AND P0, PT, RZ, UR4, PT ;  /* 0x00000004ff007c0c */ /* 0x000fc6000bf01270 */
[----:B------:R-:W-:-:S04]  /*10e0*/  UIADD3 UR5, UR5, 0x180, URZ ;  /* 0x0000018005057890 */ /* 0x000fc8000fffe03f */
[----:B------:R-:W-:-:S04]  /*10f0*/  USHF.R.U32.HI UR5, URZ, 0x4, UR5 ;  /* 0x000000043f057899 */ /* 0x000fc80008011605 */
[----:B------:R-:W-:Y:S02]  /*1100*/  ULOP3.LUT UR41, UR5, 0x3fff, URZ, 0xc0, !UPT ;  /* 0x00003fff05297892 */ /* 0x000fe4000f8ec03f */
[----:B----45:R-:W-:Y:S10]  /*1110*/  @P0 BRA `(.L_x_14) ;  /* 0x0000000000400947 */ /* 0x030ff40003800000 */
[----:B------:R-:W-:Y:S01]  /*1120*/  MOV R0, 0x0 ;  /* 0x0000000000007802 */ /* 0x000fe20000000f00 */
[----:B------:R-:W-:Y:S01]  /*1130*/  ULDC.64 UR4, c[0x4][0x68] ;  /* 0x01001a0000047ab9 */ /* 0x000fe20000000a00 */
[----:B------:R-:W-:Y:S01]  /*1140*/  ULDC.64 UR6, c[0x4][0x8] ;  /* 0x0100020000067ab9 */ /* 0x000fe20000000a00 */
[----:B01----:R-:W-:Y:S01]  /*1150*/  IMAD.U32 R4, RZ, RZ, UR4 ;  /* 0x00000004ff047e24 */ /* 0x003fe2000f8e00ff */
[----:B------:R0:W1:Y:S01]  /*1160*/  LDC.64 R14, c[0x4][R0] ;  /* 0x01000000000e7b82 */ /* 0x0000620000000a00 */
[----:B------:R-:W-:Y:S01]  /*1170*/  IMAD.U32 R5, RZ, RZ, UR5 ;  /* 0x00000005ff057e24 */ /* 0x000fe2000f8e00ff */
[----:B------:R-:W-:Y:S01]  /*1180*/  ULDC.64 UR4, c[0x4][0x70] ;  /* 0x01001c0000047ab9 */ /* 0x000fe20000000a00 */
[----:B------:R-:W-:Y:S02]  /*1190*/  IMAD.U32 R10, RZ, RZ, UR6 ;  /* 0x00000006ff0a7e24 */ /* 0x000fe4000f8e00ff */
[----:B------:R-:W-:Y:S02]  /*11a0*/  IMAD.U32 R6, RZ, RZ, UR4 ;  /* 0x00000004ff067e24 */ /* 0x000fe4000f8e00ff */
[----:B------:R-:W-:-:S02]  /*11b0*/  IMAD.U32 R7, RZ, RZ, UR5 ;  /* 0x00000005ff077e24 */ /* 0x000fc4000f8e00ff */
[----:B------:R-:W-:Y:S02]  /*11c0*/  IMAD.U32 R11, RZ, RZ, UR7 ;  /* 0x00000007ff0b7e24 */ /* 0x000fe4000f8e00ff */
[----:B------:R-:W-:Y:S02]  /*11d0*/  IMAD.MOV.U32 R8, RZ, RZ, 0x1e1 ;  /* 0x000001e1ff087424 */ /* 0x000fe400078e00ff */
[----:B------:R-:W-:Y:S02]  /*11e0*/  IMAD.MOV.U32 R12, RZ, RZ, 0x1 ;  /* 0x00000001ff0c7424 */ /* 0x000fe400078e00ff */
[----:B0-----:R-:W-:-:S07]  /*11f0*/  IMAD.MOV.U32 R13, RZ, RZ, RZ ;  /* 0x000000ffff0d7224 */ /* 0x001fce00078e00ff */
[----:B------:R-:W-:-:S07]  /*1200*/  LEPC R20, `(.L_x_14) ;  /* 0x000000001014794e */ /* 0x000fce0000000000 */
[----:B-1---5:R-:W-:Y:S05]  /*1210*/  CALL.ABS.NOINC R14 ;  /* 0x000000000e007343 */ /* 0x022fea0003c00000 */
.L_x_14:
[----:B------:R-:W-:-:S13]  /*1220*/  ISETP.NE.AND P0, PT, R56, 0x3, PT ;  /* 0x000000033800780c */ /* 0x000fda0003f05270 */
[----:B------:R-:W-:Y:S05]  /*1230*/  @!P0 BRA `(.L_x_15) ;  /* 0x0000000000048947 */ /* 0x000fea0003800000 */
[----:B------:R-:W-:Y:S01]  /*1240*/  BPT.TRAP 0x1 ;  /* 0x000000040000795c */ /* 0x000fe20000300000 */
.L_x_15:
[----:B------:R-:W-:Y:S02]  /*1250*/  IMAD.U32 R3, RZ, RZ, UR39 ;  /* 0x00000027ff037e24 */ /* 0x000fe4000f8e00ff */
[----:B------:R-:W-:-:S03]  /*1260*/  IMAD.U32 R0, RZ, RZ, UR38 ;  /* 0x00000026ff007e24 */ /* 0x000fc6000f8e00ff */
[----:B------:R-:W-:Y:S02]  /*1270*/  LEA R3, R3, UR42, 0x3 ;  /* 0x0000002a03037c11 */ /* 0x000fe4000f8e18ff */
[----:B------:R-:W-:-:S04]  /*1280*/  SHF.L.U32 R0, R0, 0x1f, RZ ;  /* 0x0000001f00007819 */ /* 0x000fc800000006ff */
[----:B------:R2:W3:Y:S01]  /*1290*/  SYNCS.PHASECHK.TRANS64.TRYWAIT P1, [R3+URZ], R0 ;  /* 0x00000000030075a7 */ /* 0x0004e2000802017f */
[----:B------:R-:W-:Y:S05]  /*12a0*/  @!P0 BRA `(.L_x_16) ;  /* 0x0000000000048947 */ /* 0x000fea0003800000 */
[----:B------:R-:W-:Y:S01]  /*12b0*/  BPT.TRAP 0x1 ;  /* 0x000000040000795c */ /* 0x000fe20000300000 */
.L_x_16:
[----:B---3--:R-:W-:Y:S05]  /*12c0*/  @P1 BRA `(.L_x_17) ;  /* 0x0000000000081947 */ /* 0x008fea0003800000 */
[----:B------:R-:W3:Y:S02]  /*12d0*/  SYNCS.PHASECHK.TRANS64.TRYWAIT P1, [R3+URZ], R0 ;  /* 0x00000000030075a7 */ /* 0x000ee4000802017f */
[----:B---3--:R-:W-:Y:S05]  /*12e0*/  @!P1 BRA `(.L_x_18) ;  /* 0x0000004000b49947 */ /* 0x008fea0003800000 */
.L_x_17:
[----:B------:R-:W-:-:S04]  /*12f0*/  UISETP.LT.AND UP0, UPT, UR40, 0x1, UPT ;  /* 0x000000012800788c */ /* 0x000fc8000bf01270 */
[----:B------:R-:W-:-:S04]  /*1300*/  USEL UR4, UR40, 0x1, UP0 ;  /* 0x0000000128047887 */ /* 0x000fc80008000000 */
[----:B------:R-:W-:-:S06]  /*1310*/  UIADD3 UR4, UR40, -UR4, URZ ;  /* 0x8000000428047290 */ /* 0x000fcc000fffe03f */
[----:B--23--:R-:W-:Y:S01]  /*1320*/  IMAD.U32 R0, RZ, RZ, UR4 ;  /* 0x00000004ff007e24 */ /* 0x00cfe2000f8e00ff */
[----:B------:R-:W-:Y:S05]  /*1330*/  WARPSYNC.ALL ;  /* 0x0000000000007948 */ /* 0x000fea0003800000 */
[----:B------:R-:W-:Y:S01]  /*1340*/  ISETP.GE.AND P1, PT, R0, 0x1, PT ;  /* 0x000000010000780c */ /* 0x000fe20003f26270 */
[----:B------:R-:W-:Y:S01]  /*1350*/  UIADD3 UR4, UR42, 0x30180, URZ ;  /* 0x000301802a047890 */ /* 0x000fe2000fffe03f */
[----:B------:R-:W-:Y:S01]  /*1360*/  WARPGROUP.ARRIVE ;  /* 0x00000000000079c5 */ /* 0x000fe20000000000 */
[----:B------:R-:W-:Y:S01]  /*1370*/  UMOV UR9, 0x40000040 ;  /* 0x4000004000097882 */ /* 0x000fe20000000000 */
[----:B------:R-:W-:Y:S01]  /*1380*/  UMOV UR11, 0x40000040 ;  /* 0x40000040000b7882 */ /* 0x000fe20000000000 */
[----:B------:R-:W-:-:S04]  /*1390*/  USHF.R.U32.HI UR4, URZ, 0x4, UR4 ;  /* 0x000000043f047899 */ /* 0x000fc80008011604 */
[----:B------:R-:W-:Y:S02]  /*13a0*/  ULOP3.LUT UR5, UR4, 0x3fff, URZ, 0xc0, !UPT ;  /* 0x00003fff04057892 */ /* 0x000fe4000f8ec03f */
[----:B------:R-:W-:Y:S02]  /*13b0*/  ULOP3.LUT UR4, UR41, 0x10000, URZ, 0xfc, !UPT ;  /* 0x0001000029047892 */ /* 0x000fe4000f8efc3f */
[----:B------:R-:W-:Y:S02]  /*13c0*/  ULOP3.LUT UR5, UR5, 0x10000, URZ, 0xfc, !UPT ;  /* 0x0001000005057892 */ /* 0x000fe4000f8efc3f */
[----:B------:R-:W-:Y:S02]  /*13d0*/  UIMAD UR7, UR39, 0x600, UR4 ;  /* 0x00000600270778a4 */ /* 0x000fe4000f8e0204 */
[----:B------:R-:W-:Y:S02]  /*13e0*/  ULEA UR6, UR39, UR5, 0x7 ;  /* 0x0000000527067291 */ /* 0x000fe4000f8e383f */
[----:B------:R-:W-:-:S03]  /*13f0*/  UIADD3 UR12, UR7, 0x400, URZ ;  /* 0x00000400070c7890 */ /* 0x000fc6000fffe03f */
[----:B------:R-:W-:Y:S02]  /*1400*/  UMOV UR8, UR7 ;  /* 0x0000000700087c82 */ /* 0x000fe40008000000 */
[----:B------:R-:W-:Y:S02]  /*1410*/  UMOV UR10, UR6 ;  /* 0x00000006000a7c82 */ /* 0x000fe40008000000 */
[----:B------:R-:W-:Y:S01]  /*1420*/  HGMMA.64x16x16.F32 R32, gdesc[UR8], RZ, !UPT, gsb0 ;  /* 0x00200000082079f0 */ /* 0x000fe2000c0008ff */
[----:B------:R-:W-:Y:S01]  /*1430*/  UMOV UR8, UR12 ;  /* 0x0000000c00087c82 */ /* 0x000fe20008000000 */
[----:B------:R-:W-:Y:S01]  /*1440*/  UMOV UR9, 0x40000040 ;  /* 0x4000004000097882 */ /* 0x000fe20000000000 */
[----:B------:R-:W-:Y:S01]  /*1450*/  UIADD3 UR12, UR7, 0x402, URZ ;  /* 0x00000402070c7890 */ /* 0x000fe2000fffe03f */
[----:B------:R-:W-:Y:S02]  /*1460*/  WARPGROUP.DEPBAR.LE gsb0, 0x0 ;  /* 0x00008000000079c5 */ /* 0x000fe40000010000 */
[----:B------:R-:W-:-:S06]  /*1470*/  WARPGROUP.ARRIVE ;  /* 0x00000000000079c5 */ /* 0x000fcc0000000000 */
[----:B------:R-:W-:Y:S01]  /*1480*/  HGMMA.64x16x16.F32 R24, gdesc[UR8], RZ, !UPT, gsb0 ;  /* 0x00200000081879f0 */ /* 0x000fe2000c0008ff */
[----:B------:R-:W-:Y:S02]  /*1490*/  UIADD3 UR8, UR7, 0x2, URZ ;  /* 0x0000000207087890 */ /* 0x000fe4000fffe03f */
[----:B------:R-:W-:Y:S01]  /*14a0*/  UIADD3 UR10, UR6, 0x2, URZ ;  /* 0x00000002060a7890 */ /* 0x000fe2000fffe03f */
[----:B------:R-:W-:Y:S01]  /*14b0*/  UMOV UR9, 0x40000040 ;  /* 0x4000004000097882 */ /* 0x000fe20000000000 */
[----:B------:R-:W-:Y:S01]  /*14c0*/  UMOV UR11, 0x40000040 ;  /* 0x40000040000b7882 */ /* 0x000fe20000000000 */
[----:B------:R-:W-:Y:S02]  /*14d0*/  WARPGROUP.DEPBAR.LE gsb0, 0x0 ;  /* 0x00008000000079c5 */ /* 0x000fe40000010000 */
[----:B------:R-:W-:-:S06]  /*14e0*/  WARPGROUP.ARRIVE ;  /* 0x00000000000079c5 */ /* 0x000fcc0000000000 */
[----:B------:R-:W-:Y:S01]  /*14f0*/  HGMMA.64x16x16.F32 R32, gdesc[UR8], R32, gsb0 ;  /* 0x00200000082079f0 */ /* 0x000fe20008000820 */
[----:B------:R-:W-:Y:S01]  /*1500*/  UMOV UR8, UR12 ;  /* 0x0000000c00087c82 */ /* 0x000fe20008000000 */
[----:B------:R-:W-:Y:S01]  /*1510*/  UMOV UR9, 0x40000040 ;  /* 0x4000004000097882 */ /* 0x000fe20000000000 */
[----:B------:R-:W-:Y:S01]  /*1520*/  UIADD3 UR12, UR7, 0x404, URZ ;  /* 0x00000404070c7890 */ /* 0x000fe2000fffe03f */
[----:B------:R-:W-:Y:S02]  /*1530*/  WARPGROUP.DEPBAR.LE gsb0, 0x0 ;  /* 0x00008000000079c5 */ /* 0x000fe40000010000 */
[----:B------:R-:W-:-:S06]  /*1540*/  WARPGROUP.ARRIVE ;  /* 0x00000000000079c5 */ /* 0x000fcc0000000000 */
[----:B------:R-:W-:Y:S01]  /*1550*/  HGMMA.64x16x16.F32 R24, gdesc[UR8], R24, gsb0 ;  /* 0x00200000081879f0 */ /* 0x000fe20008000818 */
        /* <DEDUP_REMOVED lines=9> */
[----:B------:R-:W-:Y:S02]  /*15f0*/  WARPGROUP.DEPBAR.LE gsb0, 0x0 ;  /* 0x00008000000079c5 */ /* 0x000fe40000010000 */
[----:B------:R-:W-:-:S06]  /*1600*/  WARPGROUP.ARRIVE ;  /* 0x00000000000079c5 */ /* 0x000fcc0000000000 */
[----:B------:R-:W-:Y:S01]  /*1610*/  HGMMA.64x16x16.F32 R24, gdesc[UR8], R24, gsb0 ;  /* 0x00200000081879f0 */ /* 0x000fe20008000818 */
[----:B------:R-:W-:Y:S02]  /*1620*/  UIADD3 UR8, UR7, 0x6, URZ ;  /* 0x0000000607087890 */ /* 0x000fe4000fffe03f */
[----:B------:R-:W-:Y:S01]  /*1630*/  UIADD3 UR10, UR6, 0x6, URZ ;  /* 0x00000006060a7890 */ /* 0x000fe2000fffe03f */
[----:B------:R-:W-:Y:S01]  /*1640*/  UMOV UR9, 0x40000040 ;  /* 0x4000004000097882 */ /* 0x000fe20000000000 */
[----:B------:R-:W-:Y:S01]  /*1650*/  UMOV UR11, 0x40000040 ;  /* 0x40000040000b7882 */ /* 0x000fe20000000000 */
[----:B------:R-:W-:Y:S01]  /*1660*/  UIADD3 UR7, UR7, 0x406, URZ ;  /* 0x0000040607077890 */ /* 0x000fe2000fffe03f */
[----:B------:R-:W-:Y:S02]  /*1670*/  WARPGROUP.DEPBAR.LE gsb0, 0x0 ;  /* 0x00008000000079c5 */ /* 0x000fe40000010000 */
[----:B------:R-:W-:-:S06]  /*1680*/  WARPGROUP.ARRIVE ;  /* 0x00000000000079c5 */ /* 0x000fcc0000000000 */
[----:B------:R-:W-:Y:S01]  /*1690*/  HGMMA.64x16x16.F32 R32, gdesc[UR8], R32, gsb0 ;  /* 0x00200000082079f0 */ /* 0x000fe20008000820 */
[----:B------:R-:W-:Y:S01]  /*16a0*/  UMOV UR8, UR7 ;  /* 0x0000000700087c82 */ /* 0x000fe20008000000 */
[----:B------:R-:W-:Y:S01]  /*16b0*/  UMOV UR9, 0x40000040 ;  /* 0x4000004000097882 */ /* 0x000fe20000000000 */
[----:B------:R-:W-:Y:S02]  /*16c0*/  WARPGROUP.DEPBAR.LE gsb0, 0x0 ;  /* 0x00008000000079c5 */ /* 0x000fe40000010000 */
[----:B------:R-:W-:-:S06]  /*16d0*/  WARPGROUP.ARRIVE ;  /* 0x00000000000079c5 */ /* 0x000fcc0000000000 */
[----:B------:R-:W-:Y:S03]  /*16e0*/  HGMMA.64x16x16.F32 R24, gdesc[UR8], R24, gsb0 ;  /* 0x00200000081879f0 */ /* 0x000fe60008000818 */
[----:B------:R-:W-:Y:S02]  /*16f0*/  WARPGROUP.DEPBAR.LE gsb0, 0x0 ;  /* 0x00008000000079c5 */ /* 0x000fe40000010000 */
[----:B------:R-:W-:Y:S05]  /*1700*/  @!P1 BRA `(.L_x_19) ;  /* 0x0000000400789947 */ /* 0x000fea0003800000 */
[----:B------:R-:W-:-:S04]  /*1710*/  UIADD3 UR6, UR39, 0x1, URZ ;  /* 0x0000000127067890 */ /* 0x000fc8000fffe03f */
[----:B------:R-:W-:-:S04]  /*1720*/  UISETP.NE.AND UP0, UPT, UR6, 0x8, UPT ;  /* 0x000000080600788c */ /* 0x000fc8000bf05270 */
[----:B------:R-:W-:Y:S02]  /*1730*/  USEL UR7, URZ, 0x1, UP0 ;  /* 0x000000013f077887 */ /* 0x000fe40008000000 */
[----:B------:R-:W-:Y:S02]  /*1740*/  USEL UR6, UR6, URZ, UP0 ;  /* 0x0000003f06067287 */ /* 0x000fe40008000000 */
[----:B------:R-:W-:-:S06]  /*1750*/  ULOP3.LUT UR7, UR38, UR7, URZ, 0x3c, !UPT ;  /* 0x0000000726077292 */ /* 0x000fcc000f8e3c3f */
[----:B01----:R-:W-:Y:S01]  /*1760*/  IMAD.U32 R5, RZ, RZ, UR7 ;  /* 0x00000007ff057e24 */ /* 0x003fe2000f8e00ff */
[----:B------:R-:W-:-:S06]  /*1770*/  UMOV UR7, UR39 ;  /* 0x0000002700077c82 */ /* 0x000fcc0008000000 */
.L_x_26:
[----:B01----:R-:W-:Y:S05]  /*1780*/  @!P0 BRA `(.L_x_20) ;  /* 0x0000000000048947 */ /* 0x003fea0003800000 */
[----:B------:R-:W-:Y:S01]  /*1790*/  BPT.TRAP 0x1 ;  /* 0x000000040000795c */ /* 0x000fe20000300000 */
.L_x_20:
[----:B------:R-:W0:Y:S01]  /*17a0*/  S2UR UR9, SR_CgaCtaId ;  /* 0x00000000000979c3 */ /* 0x000e220000008800 */
[----:B------:R-:W-:Y:S01]  /*17b0*/  UMOV UR8, 0x400 ;  /* 0x0000040000087882 */ /* 0x000fe20000000000 */
[----:B------:R-:W-:Y:S01]  /*17c0*/  SHF.L.U32 R3, R5, 0x1f, RZ ;  /* 0x0000001f05037819 */ /* 0x000fe200000006ff */
[----:B0-----:R-:W-:-:S04]  /*17d0*/  ULEA UR15, UR9, UR8, 0x18 ;  /* 0x00000008090f7291 */ /* 0x001fc8000f8ec03f */
[----:B------:R-:W-:-:S09]  /*17e0*/  ULEA UR8, UR6, UR15, 0x3 ;  /* 0x0000000f06087291 */ /* 0x000fd2000f8e183f */
[----:B------:R0:W1:Y:S01]  /*17f0*/  SYNCS.PHASECHK.TRANS64.TRYWAIT P1, [UR8], R3 ;  /* 0x00000003ff0075a7 */ /* 0x0000620008020148 */
[----:B------:R-:W-:Y:S05]  /*1800*/  @!P0 BRA `(.L_x_21) ;  /* 0x0000000000048947 */ /* 0x000fea0003800000 */
[----:B------:R-:W-:Y:S01]  /*1810*/  BPT.TRAP 0x1 ;  /* 0x000000040000795c */ /* 0x000fe20000300000 */
.L_x_21:
[----:B-1----:R-:W-:Y:S05]  /*1820*/  @P1 BRA `(.L_x_22) ;  /* 0x0000000000081947 */ /* 0x002fea0003800000 */
[----:B------:R-:W1:Y:S02]  /*1830*/  SYNCS.PHASECHK.TRANS64.TRYWAIT P1, [UR8], R3 ;  /* 0x00000003ff0075a7 */ /* 0x000e640008020148 */
[----:B-1----:R-:W-:Y:S05]  /*1840*/  @!P1 BRA `(.L_x_23) ;  /* 0x0000003c00709947 */ /* 0x002fea0003800000 */
.L_x_22:
[----:B------:R-:W-:Y:S01]  /*1850*/  ULEA UR12, UR6, UR5, 0x7 ;  /* 0x00000005060c7291 */ /* 0x000fe2000f8e383f */
[----:B------:R-:W-:Y:S01]  /*1860*/  WARPGROUP.ARRIVE ;  /* 0x00000000000079c5 */ /* 0x000fe20000000000 */
[----:B------:R-:W-:Y:S01]  /*1870*/  UIMAD UR13, UR6, 0x600, UR4 ;  /* 0x00000600060d78a4 */ /* 0x000fe2000f8e0204 */
[----:B------:R-:W-:Y:S01]  /*1880*/  UMOV UR11, 0x40000040 ;  /* 0x40000040000b7882 */ /* 0x000fe20000000000 */
[----:B------:R-:W-:Y:S02]  /*1890*/  UMOV UR9, 0x40000040 ;  /* 0x4000004000097882 */ /* 0x000fe40000000000 */
[----:B------:R-:W-:Y:S01]  /*18a0*/  UIADD3 UR14, UR13, 0x400, URZ ;  /* 0x000004000d0e7890 */ /* 0x000fe2000fffe03f */
[----:B------:R-:W-:Y:S02]  /*18b0*/  UMOV UR10, UR12 ;  /* 0x0000000c000a7c82 */ /* 0x000fe40008000000 */
[----:B------:R-:W-:Y:S02]  /*18c0*/  UMOV UR8, UR13 ;  /* 0x0000000d00087c82 */ /* 0x000fe40008000000 */
[----:B------:R-:W-:Y:S01]  /*18d0*/  HGMMA.64x16x16.F32 R32, gdesc[UR8], R32, gsb0 ;  /* 0x00200000082079f0 */ /* 0x000fe20008000820 */
[----:B------:R-:W-:Y:S01]  /*18e0*/  UMOV UR9, 0x40000040 ;  /* 0x4000004000097882 */ /* 0x000fe20000000000 */
[----:B------:R-:W-:Y:S01]  /*18f0*/  UMOV UR8, UR14 ;  /* 0x0000000e00087c82 */ /* 0x000fe20008000000 */
[----:B------:R-:W-:Y:S01]  /*1900*/  UIADD3 UR14, UR13, 0x402, URZ ;  /* 0x000004020d0e7890 */ /* 0x000fe2000fffe03f */
[----:B------:R-:W-:-:S02]  /*1910*/  WARPGROUP.DEPBAR.LE gsb0, 0x0 ;  /* 0x00008000000079c5 */ /* 0x000fc40000010000 */
        /* <DEDUP_REMOVED lines=42> */
[----:B------:R-:W-:Y:S01]  /*1bc0*/  BPT.TRAP 0x1 ;  /* 0x000000040000795c */ /* 0x000fe20000300000 */
.L_x_24:
[----:B------:R-:W-:Y:S01]  /*1bd0*/  ULEA UR8, UR7, UR15, 0x3 ;  /* 0x0000000f07087291 */ /* 0x000fe2000f8e183f */
[----:B------:R-:W-:-:S03]  /*1be0*/  ISETP.GT.U32.AND P1, PT, R19, 0x1, PT ;  /* 0x000000011300780c */ /* 0x000fc60003f24070 */
[----:B------:R-:W-:-:S04]  /*1bf0*/  UIADD3 UR8, UR8, 0x40, URZ ;  /* 0x0000004008087890 */ /* 0x000fc8000fffe03f */
[----:B------:R-:W-:-:S09]  /*1c00*/  UPRMT UR8, URZ, 0x654, UR8 ;  /* 0x000006543f087896 */ /* 0x000fd20008000008 */
[----:B------:R-:W-:Y:S01]  /*1c10*/  SYNCS.ARRIVE.TRANS64.RED.A1T0 RZ, [UR8], RZ ;  /* 0x000000ffffff79a7 */ /* 0x000fe20008100408 */
[----:B------:R-:W-:Y:S05]  /*1c20*/  @P1 BRA `(.L_x_25) ;  /* 0x0000000000041947 */ /* 0x000fea0003800000 */
[----:B------:R-:W-:Y:S01]  /*1c30*/  BPT.TRAP 0x1 ;  /* 0x000000040000795c */ /* 0x000fe20000300000 */
.L_x_25:
[----:B------:R-:W-:Y:S01]  /*1c40*/  UIADD3 UR6, UR6, 0x1, URZ ;  /* 0x0000000106067890 */ /* 0x000fe2000fffe03f */
[C---:B------:R-:W-:Y:S01]  /*1c50*/  ISETP.GT.AND P1, PT, R0.reuse, 0x1, PT ;  /* 0x000000010000780c */ /* 0x040fe20003f24270 */
[----:B------:R-:W-:Y:S01]  /*1c60*/  UIADD3 UR7, UR7, 0x1, URZ ;  /* 0x0000000107077890 */ /* 0x000fe2000fffe03f */
[----:B------:R-:W-:Y:S01]  /*1c70*/  VIADD R0, R0, 0xffffffff ;  /* 0xffffffff00007836 */ /* 0x000fe20000000000 */
[----:B------:R-:W-:Y:S02]  /*1c80*/  UISETP.NE.AND UP0, UPT, UR6, 0x8, UPT ;  /* 0x000000080600788c */ /* 0x000fe4000bf05270 */
[----:B------:R-:W-:Y:S02]  /*1c90*/  UISETP.NE.AND UP1, UPT, UR7, 0x8, UPT ;  /* 0x000000080700788c */ /* 0x000fe4000bf25270 */
[----:B------:R-:W-:Y:S02]  /*1ca0*/  USEL UR8, URZ, 0x1, UP0 ;  /* 0x000000013f087887 */ /* 0x000fe40008000000 */
[----:B------:R-:W-:-:S02]  /*1cb0*/  USEL UR6, UR6, URZ, UP0 ;  /* 0x0000003f06067287 */ /* 0x000fc40008000000 */
[----:B------:R-:W-:Y:S02]  /*1cc0*/  USEL UR7, UR7, URZ, UP1 ;  /* 0x0000003f07077287 */ /* 0x000fe40008800000 */
[----:B------:R-:W-:Y:S01]  /*1cd0*/  LOP3.LUT R5, R5, UR8, RZ, 0x3c, !PT ;  /* 0x0000000805057c12 */ /* 0x000fe2000f8e3cff */
[----:B------:R-:W-:Y:S09]  /*1ce0*/  @P1 BRA `(.L_x_26) ;  /* 0xfffffff800a41947 */ /* 0x000ff2000383ffff */
.L_x_19:
[----:B------:R-:W2:Y:S02]  /*1cf0*/  LDC R0, c[0x0][0x28c] ;  /* 0x0000a300ff007b82 */ /* 0x000ea40000000800 */
[----:B--2---:R-:W-:-:S13]  /*1d00*/  ISETP.GE.AND P1, PT, R0, 0x1, PT ;  /* 0x000000010000780c */ /* 0x004fda0003f26270 */
[----:B------:R-:W-:Y:S05]  /*1d10*/  @!P1 BRA `(.L_x_27) ;  /* 0x0000000000409947 */ /* 0x000fea0003800000 */
[----:B------:R-:W-:Y:S05]  /*1d20*/  @!P0 BRA `(.L_x_28) ;  /* 0x0000000000048947 */ /* 0x000fea0003800000 */
[----:B------:R-:W-:Y:S01]  /*1d30*/  BPT.TRAP 0x1 ;  /* 0x000000040000795c */ /* 0x000fe20000300000 */
.L_x_28:
[----:B------:R-:W2:Y:S01]  /*1d40*/  S2UR UR6, SR_CgaCtaId ;  /* 0x00000000000679c3 */ /* 0x000ea20000008800 */
[----:B------:R-:W-:Y:S01]  /*1d50*/  UISETP.LT.AND UP0, UPT, UR40, 0x1, UPT ;  /* 0x000000012800788c */ /* 0x000fe2000bf01270 */
[----:B------:R-:W-:Y:S01]  /*1d60*/  ISETP.GT.U32.AND P0, PT, R19, 0x1, PT ;  /* 0x000000011300780c */ /* 0x000fe20003f04070 */
[----:B------:R-:W-:Y:S02]  /*1d70*/  UMOV UR5, 0x400 ;  /* 0x0000040000057882 */ /* 0x000fe40000000000 */
[----:B------:R-:W-:-:S04]  /*1d80*/  USEL UR4, UR40, 0x1, UP0 ;  /* 0x0000000128047887 */ /* 0x000fc80008000000 */
[----:B------:R-:W-:-:S04]  /*1d90*/  UIADD3 UR4, UR39, UR40, -UR4 ;  /* 0x0000002827047290 */ /* 0x000fc8000fffe804 */
[----:B------:R-:W-:-:S04]  /*1da0*/  USHF.L.U32 UR4, UR4, 0x3, URZ ;  /* 0x0000000304047899 */ /* 0x000fc8000800063f */
[----:B------:R-:W-:Y:S02]  /*1db0*/  ULOP3.LUT UR4, UR4, 0x38, URZ, 0xc0, !UPT ;  /* 0x0000003804047892 */ /* 0x000fe4000f8ec03f */
[----:B--2---:R-:W-:-:S04]  /*1dc0*/  ULEA UR5, UR6, UR5, 0x18 ;  /* 0x0000000506057291 */ /* 0x004fc8000f8ec03f */
[----:B------:R-:W-:-:S04]  /*1dd0*/  UIADD3 UR4, UR5, 0x40, UR4 ;  /* 0x0000004005047890 */ /* 0x000fc8000fffe004 */
[----:B------:R-:W-:-:S09]  /*1de0*/  UPRMT UR4, URZ, 0x654, UR4 ;  /* 0x000006543f047896 */ /* 0x000fd20008000004 */
[----:B------:R-:W-:Y:S01]  /*1df0*/  SYNCS.ARRIVE.TRANS64.RED.A1T0 RZ, [UR4], RZ ;  /* 0x000000ffffff79a7 */ /* 0x000fe20008100404 */
[----:B------:R-:W-:Y:S05]  /*1e00*/  @P0 BRA `(.L_x_27) ;  /* 0x0000000000040947 */ /* 0x000fea0003800000 */
[----:B------:R-:W-:Y:S01]  /*1e10*/  BPT.TRAP 0x1 ;  /* 0x000000040000795c */ /* 0x000fe20000300000 */
.L_x_27:
[----:B01----:R-:W0:Y:S01]  /*1e20*/  LDC R5, c[0x0][0x288] ;  /* 0x0000a200ff057b82 */ /* 0x003e220000000800 */
[----:B------:R-:W-:Y:S01]  /*1e30*/  LOP3.LUT R0, R22, 0x1, RZ, 0xc0, !PT ;  /* 0x0000000116007812 */ /* 0x000fe200078ec0ff */
[----:B------:R-:W-:Y:S01]  /*1e40*/  UIADD3 UR39, UR40, UR39, URZ ;  /* 0x0000002728277290 */ /* 0x000fe2000fffe03f */
[----:B------:R-:W-:Y:S01]  /*1e50*/  SHF.R.U32.HI R3, RZ, 0x2, R18 ;  /* 0x00000002ff037819 */ /* 0x000fe20000011612 */
[----:B------:R-:W-:Y:S01]  /*1e60*/  IMAD R9, R43, 0xc0, RZ ;  /* 0x000000c02b097824 */ /* 0x000fe200078e02ff */
[----:B------:R-:W-:Y:S01]  /*1e70*/  LOP3.LUT R4, R18, 0x60, RZ, 0xc0, !PT ;  /* 0x0000006012047812 */ /* 0x000fe200078ec0ff */
[----:B------:R-:W-:Y:S01]  /*1e80*/  IMAD.SHL.U32 R12, R0, 0x40, RZ ;  /* 0x00000040000c7824 */ /* 0x000fe200078e00ff */
[----:B------:R-:W-:Y:S01]  /*1e90*/  LOP3.LUT R3, R3, 0x7, RZ, 0xc0, !PT ;  /* 0x0000000703037812 */ /* 0x000fe200078ec0ff */
[----:B------:R-:W-:Y:S01]  /*1ea0*/  USHF.R.U32.HI UR4, URZ, 0x3, UR39 ;  /* 0x000000033f047899 */ /* 0x000fe20008011627 */
[----:B------:R-:W-:Y:S01]  /*1eb0*/  SHF.R.U32.HI R4, RZ, 0x1, R4 ;  /* 0x00000001ff047819 */ /* 0x000fe20000011604 */
[----:B------:R-:W-:Y:S01]  /*1ec0*/  ULDC UR8, c[0x0][0x284] ;  /* 0x0000a10000087ab9 */ /* 0x000fe20000000800 */
[--C-:B------:R-:W-:Y:S01]  /*1ed0*/  LOP3.LUT R12, R12, 0x40, R3.reuse, 0xe2, !PT ;  /* 0x000000400c0c7812 */ /* 0x100fe200078ee203 */
[----:B------:R-:W-:Y:S01]  /*1ee0*/  ULOP3.LUT UR4, UR4, 0x1, URZ, 0xc0, !UPT ;  /* 0x0000000104047892 */ /* 0x000fe2000f8ec03f */
[-C--:B------:R-:W-:Y:S01]  /*1ef0*/  IADD3 R3, RZ, -R4.reuse, -R3 ;  /* 0x80000004ff037210 */ /* 0x080fe20007ffe803 */
[----:B------:R-:W-:Y:S01]  /*1f00*/  UISETP.GT.U32.AND UP1, UPT, UR39, 0x7, UPT ;  /* 0x000000072700788c */ /* 0x000fe2000bf24070 */
[----:B------:R-:W-:Y:S01]  /*1f10*/  LOP3.LUT R12, R12, R4, RZ, 0xfc, !PT ;  /* 0x000000040c0c7212 */ /* 0x000fe200078efcff */
[----:B------:R-:W-:Y:S01]  /*1f20*/  IMAD.SHL.U32 R4, R18, 0x2, RZ ;  /* 0x0000000212047824 */ /* 0x000fe200078e00ff */
[----:B------:R-:W-:Y:S01]  /*1f30*/  UISETP.NE.U32.AND UP0, UPT, UR4, 0x1, UPT ;  /* 0x000000010400788c */ /* 0x000fe2000bf05070 */
[----:B------:R-:W-:Y:S01]  /*1f40*/  IMAD R8, R0, -0x40, R3 ;  /* 0xffffffc000087824 */ /* 0x000fe200078e0203 */
[----:B------:R-:W-:Y:S01]  /*1f50*/  LOP3.LUT R0, R18, 0x3, RZ, 0xc0, !PT ;  /* 0x0000000312007812 */ /* 0x000fe200078ec0ff */
[----:B------:R-:W-:Y:S01]  /*1f60*/  IMAD.SHL.U32 R3, R42, 0x10, RZ ;  /* 0x000000102a037824 */ /* 0x000fe200078e00ff */
[----:B------:R-:W-:Y:S01]  /*1f70*/  SHF.R.S32.HI R21, RZ, 0x1f, R23 ;  /* 0x0000001fff157819 */ /* 0x000fe20000011417 */
[----:B------:R-:W-:Y:S01]  /*1f80*/  ULDC.64 UR6, c[0x0][0x5d0] ;  /* 0x0001740000067ab9 */ /* 0x000fe20000000a00 */
[----:B------:R-:W-:Y:S01]  /*1f90*/  UISETP.LT.U32.AND UP1, UPT, UR40, 0x8, UP1 ;  /* 0x000000082800788c */ /* 0x000fe20008f21070 */
[----:B0-----:R-:W-:Y:S01]  /*1fa0*/  IMAD R0, R0, -0x2, R5 ;  /* 0xfffffffe00007824 */ /* 0x001fe200078e0205 */
[C---:B------:R-:W-:Y:S01]  /*1fb0*/  ISETP.GE.AND P0, PT, R3.reuse, R5, PT ;  /* 0x000000050300720c */ /* 0x040fe20003f06270 */
[----:B------:R-:W-:Y:S01]  /*1fc0*/  UISETP.GT.U32.AND UP0, UPT, UR40, 0x7, !UP0 ;  /* 0x000000072800788c */ /* 0x000fe2000c704070 */
[----:B------:R-:W-:Y:S01]  /*1fd0*/  LOP3.LUT R4, R3, 0x6, R4, 0xf8, !PT ;  /* 0x0000000603047812 */ /* 0x000fe200078ef804 */
[----:B------:R-:W-:Y:S01]  /*1fe0*/  IMAD R6, R21, UR6, RZ ;  /* 0x0000000615067c24 */ /* 0x000fe2000f8e02ff */
[----:B------:R-:W-:Y:S01]  /*1ff0*/  ISETP.GE.OR P0, PT, R9, UR8, P0 ;  /* 0x0000000809007c0c */ /* 0x000fe20008706670 */
[----:B------:R-:W-:Y:S01]  /*2000*/  USEL UR5, URZ, 0x1, !UP1 ;  /* 0x000000013f057887 */ /* 0x000fe2000c800000 */
[----:B------:R-:W-:Y:S01]  /*2010*/  SHF.R.S32.HI R5, RZ, 0x1f, R4 ;  /* 0x0000001fff057819 */ /* 0x000fe20000011404 */
[----:B------:R-:W-:Y:S01]  /*2020*/  USEL UR4, URZ, 0x1, !UP0 ;  /* 0x000000013f047887 */ /* 0x000fe2000c000000 */
[----:B------:R-:W-:Y:S01]  /*2030*/  IMAD R11, R23, UR7, R6 ;  /* 0x00000007170b7c24 */ /* 0x000fe2000f8e0206 */
[----:B------:R-:W-:Y:S01]  /*2040*/  ULOP3.LUT UR39, UR39, 0x7, URZ, 0xc0, !UPT ;  /* 0x0000000727277892 */ /* 0x000fe2000f8ec03f */
[----:B------:R-:W-:Y:S01]  /*2050*/  IMAD.MOV.U32 R13, RZ, RZ, RZ ;  /* 0x000000ffff0d7224 */ /* 0x000fe200078e00ff */
[----:B------:R-:W-:Y:S01]  /*2060*/  IADD3 R58, -R9, UR8, R8 ;  /* 0x00000008093a7c10 */ /* 0x000fe2000fffe108 */
[----:B------:R-:W-:Y:S01]  /*2070*/  IMAD.WIDE.U32 R6, R23, UR6, R4 ;  /* 0x0000000617067c25 */ /* 0x000fe2000f8e0004 */
[----:B------:R-:W-:-:S03]  /*2080*/  ULOP3.LUT UR38, UR4, UR38, UR5, 0x96, !UPT ;  /* 0x0000002604267292 */ /* 0x000fc6000f8e9605 */
[----:B------:R-:W-:Y:S02]  /*2090*/  IMAD.IADD R3, R0, 0x1, -R3 ;  /* 0x0000000100037824 */ /* 0x000fe400078e0a03 */
[----:B------:R-:W-:Y:S02]  /*20a0*/  IMAD.IADD R7, R7, 0x1, R11 ;  /* 0x0000000107077824 */ /* 0x000fe400078e020b */
[----:B------:R-:W-:-:S04]  /*20b0*/  IMAD.WIDE R12, R43, 0xc0, R12 ;  /* 0x000000c02b0c7825 */ /* 0x000fc800078e020c */
[----:B------:R-:W-:Y:S01]  /*20c0*/  IMAD.MOV.U32 R0, RZ, RZ, -0x1 ;  /* 0xffffffffff007424 */ /* 0x000fe200078e00ff */
[----:B------:R-:W-:Y:S06]  /*20d0*/  @P0 BRA `(.L_x_29) ;  /* 0x0000001400680947 */ /* 0x000fec0003800000 */
[----:B------:R-:W0:Y:S01]  /*20e0*/  LDC.64 R10, c[0x0][0x5c8] ;  /* 0x00017200ff0a7b82 */ /* 0x000e220000000a00 */
[----:B-----5:R-:W-:Y:S01]  /*20f0*/  FSETP.NEU.AND P1, PT, R41, RZ, PT ;  /* 0x000000ff2900720b */ /* 0x020fe20003f2d000 */
[----:B------:R-:W-:Y:S01]  /*2100*/  BSSY B0, `(.L_x_29) ;  /* 0x0000157000007945 */ /* 0x000fe20003800000 */
[----:B------:R-:W-:-:S04]  /*2110*/  ISETP.GT.AND P2, PT, R58, RZ, PT ;  /* 0x000000ff3a00720c */ /* 0x000fc80003f44270 */
[----:B------:R-:W-:Y:S01]  /*2120*/  ISETP.GT.AND P0, PT, R3, RZ, P2 ;  /* 0x000000ff0300720c */ /* 0x000fe20001704270 */
[-C--:B0-----:R-:W-:Y:S02]  /*2130*/  IMAD R8, R13, R10.reuse, RZ ;  /* 0x0000000a0d087224 */ /* 0x081fe400078e02ff */
[----:B------:R-:W-:-:S04]  /*2140*/  IMAD.WIDE.U32 R48, R12, R10, R6 ;  /* 0x0000000a0c307225 */ /* 0x000fc800078e0006 */
[----:B------:R-:W-:-:S04]  /*2150*/  IMAD R7, R12, R11, R8 ;  /* 0x0000000b0c077224 */ /* 0x000fc800078e0208 */
[----:B------:R-:W-:Y:S01]  /*2160*/  IMAD.IADD R51, R49, 0x1, R7 ;  /* 0x0000000131337824 */ /* 0x000fe200078e0207 */
[----:B------:R-:W-:Y:S06]  /*2170*/  @!P1 BRA `(.L_x_30) ;  /* 0x0000000c00e09947 */ /* 0x000fec0003800000 */
[----:B------:R-:W0:Y:S01]  /*2180*/  LDC.64 R8, c[0x0][0x5b8] ;  /* 0x00016e00ff087b82 */ /* 0x000e220000000a00 */
[----:B------:R-:W-:-:S07]  /*2190*/  ULDC.64 UR4, c[0x0][0x5c0] ;  /* 0x0001700000047ab9 */ /* 0x000fce0000000a00 */
[----:B------:R-:W1:Y:S08]  /*21a0*/  LDC.64 R14, c[0x0][0x5b0] ;  /* 0x00016c00ff0e7b82 */ /* 0x000e700000000a00 */
[----:B------:R-:W2:Y:S01]  /*21b0*/  LDC.64 R6, c[0x0][0x5a8] ;  /* 0x00016a00ff067b82 */ /* 0x000ea20000000a00 */
[-C--:B0-----:R-:W-:Y:S02]  /*21c0*/  IMAD R20, R21, R8.reuse, RZ ;  /* 0x0000000815147224 */ /* 0x081fe400078e02ff */
[----:B------:R-:W-:-:S04]  /*21d0*/  IMAD.WIDE.U32 R42, R23, R8, R4 ;  /* 0x00000008172a7225 */ /* 0x000fc800078e0004 */
[----:B------:R-:W-:Y:S02]  /*21e0*/  IMAD R63, R23, R9, R20 ;  /* 0x00000009173f7224 */ /* 0x000fe400078e0214 */
[-C--:B-1----:R-:W-:Y:S02]  /*21f0*/  IMAD R9, R13, R14.reuse, RZ ;  /* 0x0000000e0d097224 */ /* 0x082fe400078e02ff */
[----:B------:R-:W-:Y:S02]  /*2200*/  IMAD.IADD R21, R43, 0x1, R63 ;  /* 0x000000012b157824 */ /* 0x000fe400078e023f */
[----:B------:R-:W-:Y:S02]  /*2210*/  IMAD.MOV.U32 R20, RZ, RZ, R42 ;  /* 0x000000ffff147224 */ /* 0x000fe400078e002a */
[C---:B------:R-:W-:Y:S02]  /*2220*/  IMAD R65, R12.reuse, R15, R9 ;  /* 0x0000000f0c417224 */ /* 0x040fe400078e0209 */
[----:B------:R-:W-:-:S04]  /*2230*/  IMAD.WIDE.U32 R44, R12, R14, R20 ;  /* 0x0000000e0c2c7225 */ /* 0x000fc800078e0014 */
[----:B------:R-:W-:Y:S01]  /*2240*/  IMAD.IADD R9, R45, 0x1, R65 ;  /* 0x000000012d097824 */ /* 0x000fe200078e0241 */
[----:B--2---:R-:W-:-:S04]  /*2250*/  LEA R46, P1, R44, R6, 0x1 ;  /* 0x000000062c2e7211 */ /* 0x004fc800078208ff */
[----:B------:R-:W-:-:S05]  /*2260*/  LEA.HI.X R47, R44, R7, R9, 0x1, P1 ;  /* 0x000000072c2f7211 */ /* 0x000fca00008f0c09 */
[----:B------:R-:W2:Y:S01]  /*2270*/  @P0 LDG.E.LTC128B.U16 R9, desc[UR36][R46.64] ;  /* 0x000000242e090981 */ /* 0x000ea2000c1e1520 */
[----:B------:R-:W-:Y:S01]  /*2280*/  IMAD.WIDE.U32 R44, R12, R14, R4 ;  /* 0x0000000e0c2c7225 */ /* 0x000fe200078e0004 */
[----:B------:R-:W-:Y:S03]  /*2290*/  BSSY B1, `(.L_x_31) ;  /* 0x0000013000017945 */ /* 0x000fe60003800000 */
[----:B------:R-:W-:Y:S02]  /*22a0*/  IMAD.IADD R45, R65, 0x1, R45 ;  /* 0x00000001412d7824 */ /* 0x000fe400078e022d */
[----:B------:R-:W-:-:S04]  /*22b0*/  IMAD.WIDE.U32 R44, R23, R8, R44 ;  /* 0x00000008172c7225 */ /* 0x000fc800078e002c */
[----:B--2---:R-:W-:-:S05]  /*22c0*/  HADD2.F32 R50, -RZ, R9.H0_H0 ;  /* 0x20000009ff327230 */ /* 0x004fca0000004100 */
[----:B------:R-:W-:Y:S01]  /*22d0*/  FMUL R49, R50, R41 ;  /* 0x0000002932317220 */ /* 0x000fe20000400000 */
[----:B------:R-:W-:-:S03]  /*22e0*/  LEA R50, P1, R48, UR4, 0x1 ;  /* 0x0000000430327c11 */ /* 0x000fc6000f8208ff */
[----:B------:R-:W-:Y:S01]  /*22f0*/  FFMA R49, R32, R40, R49 ;  /* 0x0000002820317223 */ /* 0x000fe20000000031 */
[----:B------:R-:W-:Y:S01]  /*2300*/  LEA.HI.X R51, R48, UR5, R51, 0x1, P1 ;  /* 0x0000000530337c11 */ /* 0x000fe200088f0c33 */
[--C-:B------:R-:W-:Y:S01]  /*2310*/  IMAD.IADD R32, R63, 0x1, R45.reuse ;  /* 0x000000013f207824 */ /* 0x100fe200078e022d */
[----:B------:R-:W-:Y:S02]  /*2320*/  ISETP.GT.AND P1, PT, R3, 0x1, P2 ;  /* 0x000000010300780c */ /* 0x000fe40001724270 */
[----:B------:R-:W-:Y:S02]  /*2330*/  F2FP.F16.F32.PACK_AB R49, RZ, R49 ;  /* 0x00000031ff31723e */ /* 0x000fe400000000ff */
[C---:B------:R-:W-:Y:S02]  /*2340*/  LEA R48, P3, R44.reuse, R6, 0x1 ;  /* 0x000000062c307211 */ /* 0x040fe400078608ff */
[----:B------:R-:W-:Y:S02]  /*2350*/  PRMT R45, R49, 0x7610, R45 ;  /* 0x00007610312d7816 */ /* 0x000fe4000000002d */
[----:B------:R-:W-:Y:S01]  /*2360*/  LEA.HI.X R49, R44, R7, R32, 0x1, P3 ;  /* 0x000000072c317211 */ /* 0x000fe200018f0c20 */
[----:B------:R-:W-:-:S02]  /*2370*/  IMAD.SHL.U32 R44, R14, 0x8, RZ ;  /* 0x000000080e2c7824 */ /* 0x000fc400078e00ff */
[----:B------:R0:W-:Y:S02]  /*2380*/  @P0 STG.E.U16 desc[UR36][R50.64], R45 ;  /* 0x0000002d32000986 */ /* 0x0001e4000c101524 */
[----:B0-----:R-:W-:Y:S01]  /*2390*/  SHF.L.U64.HI R45, R14, 0x3, R15 ;  /* 0x000000030e2d7819 */ /* 0x001fe2000001020f */
[----:B------:R-:W-:Y:S06]  /*23a0*/  @!P1 BRA `(.L_x_32) ;  /* 0x0000000000049947 */ /* 0x000fec0003800000 */
[----:B------:R0:W5:Y:S02]  /*23b0*/  LDG.E.LTC128B.U16 R9, desc[UR36][R48.64+0x2] ;  /* 0x0000022430097981 */ /* 0x000164000c1e1520 */
.L_x_32:
[----:B------:R-:W-:Y:S05]  /*23c0*/  BSYNC B1 ;  /* 0x0000000000017941 */ /* 0x000fea0003800000 */
.L_x_31:
[----:B-----5:R-:W-:Y:S01]  /*23d0*/  HADD2.F32 R32, -RZ, R9.H0_H0 ;  /* 0x20000009ff207230 */ /* 0x020fe20000004100 */
[----:B------:R-:W-:Y:S01]  /*23e0*/  ISETP.GT.AND P0, PT, R58, 0x8, PT ;  /* 0x000000083a00780c */ /* 0x000fe20003f04270 */
[----:B------:R-:W-:Y:S01]  /*23f0*/  IMAD.WIDE.U32 R52, R12, R14, R44 ;  /* 0x0000000e0c347225 */ /* 0x000fe200078e002c */
[----:B------:R-:W-:-:S03]  /*2400*/  PRMT R57, R9, 0x7610, R57 ;  /* 0x0000761009397816 */ /* 0x000fc60000000039 */
[----:B------:R-:W-:Y:S01]  /*2410*/  FMUL R32, R32, R41 ;  /* 0x0000002920207220 */ /* 0x000fe20000400000 */
[----:B------:R-:W-:Y:S01]  /*2420*/  IMAD.IADD R67, R65, 0x1, R53 ;  /* 0x0000000141437824 */ /* 0x000fe200078e0235 */
[----:B------:R-:W-:Y:S02]  /*2430*/  IADD3 R46, P4, R42, R52, RZ ;  /* 0x000000342a2e7210 */ /* 0x000fe40007f9e0ff */
[----:B------:R-:W-:Y:S01]  /*2440*/  FFMA R33, R33, R40, R32 ;  /* 0x0000002821217223 */ /* 0x000fe20000000020 */
[----:B------:R-:W-:Y:S02]  /*2450*/  ISETP.GT.AND P3, PT, R3, RZ, P0 ;  /* 0x000000ff0300720c */ /* 0x000fe40000764270 */
[----:B------:R-:W-:Y:S01]  /*2460*/  IMAD.X R47, R67, 0x1, R21, P4 ;  /* 0x00000001432f7824 */ /* 0x000fe200020e0615 */
[----:B------:R-:W-:Y:S02]  /*2470*/  LEA R32, P4, R46, R6, 0x1 ;  /* 0x000000062e207211 */ /* 0x000fe400078808ff */
[----:B------:R-:W-:-:S02]  /*2480*/  F2FP.F16.F32.PACK_AB R54, RZ, R33 ;  /* 0x00000021ff36723e */ /* 0x000fc400000000ff */
[--C-:B------:R-:W-:Y:S02]  /*2490*/  LEA.HI.X R33, R46, R7, R47.reuse, 0x1, P4 ;  /* 0x000000072e217211 */ /* 0x100fe400020f0c2f */
[----:B------:R-:W-:-:S05]  /*24a0*/  PRMT R47, R54, 0x7610, R47 ;  /* 0x00007610362f7816 */ /* 0x000fca000000002f */
[----:B------:R1:W-:Y:S04]  /*24b0*/  @P1 STG.E.U16 desc[UR36][R50.64+0x2], R47 ;  /* 0x0000022f32001986 */ /* 0x0003e8000c101524 */
[----:B------:R2:W3:Y:S01]  /*24c0*/  @P3 LDG.E.LTC128B.U16 R57, desc[UR36][R32.64] ;  /* 0x0000002420393981 */ /* 0x0004e2000c1e1520 */
[C---:B------:R-:W-:Y:S01]  /*24d0*/  IMAD.SHL.U32 R59, R10.reuse, 0x10, RZ ;  /* 0x000000100a3b7824 */ /* 0x040fe200078e00ff */
[----:B------:R-:W-:Y:S01]  /*24e0*/  SHF.L.U64.HI R61, R10, 0x4, R11 ;  /* 0x000000040a3d7819 */ /* 0x000fe2000001020b */
[----:B------:R-:W-:Y:S01]  /*24f0*/  BSSY B1, `(.L_x_33) ;  /* 0x0000011000017945 */ /* 0x000fe20003800000 */
[----:B------:R-:W-:-:S05]  /*2500*/  IADD3 R46, P1, R4, R52, RZ ;  /* 0x00000034042e7210 */ /* 0x000fca0007f3e0ff */
[----:B-1----:R-:W-:Y:S01]  /*2510*/  IMAD.X R47, R5, 0x1, R67, P1 ;  /* 0x00000001052f7824 */ /* 0x002fe200008e0643 */
[----:B------:R-:W-:Y:S01]  /*2520*/  ISETP.GT.AND P1, PT, R3, 0x1, P0 ;  /* 0x000000010300780c */ /* 0x000fe20000724270 */
[----:B------:R-:W-:-:S03]  /*2530*/  IMAD.WIDE.U32 R46, R23, R8, R46 ;  /* 0x00000008172e7225 */ /* 0x000fc600078e002e */
[----:B--2---:R-:W-:Y:S01]  /*2540*/  LEA R32, P5, R46, R6, 0x1 ;  /* 0x000000062e207211 */ /* 0x004fe200078a08ff */
[----:B---3--:R-:W-:-:S05]  /*2550*/  HADD2.F32 R54, -RZ, R57.H0_H0 ;  /* 0x20000039ff367230 */ /* 0x008fca0000004100 */
[----:B------:R-:W-:Y:S01]  /*2560*/  FMUL R9, R54, R41 ;  /* 0x0000002936097220 */ /* 0x000fe20000400000 */
[----:B------:R-:W-:-:S03]  /*2570*/  IADD3 R54, P4, R59, R50, RZ ;  /* 0x000000323b367210 */ /* 0x000fc60007f9e0ff */
[----:B------:R-:W-:Y:S01]  /*2580*/  FFMA R9, R34, R40, R9 ;  /* 0x0000002822097223 */ /* 0x000fe20000000009 */
[----:B------:R-:W-:Y:S02]  /*2590*/  IMAD.IADD R34, R63, 0x1, R47 ;  /* 0x000000013f227824 */ /* 0x000fe400078e022f */
[----:B------:R-:W-:Y:S02]  /*25a0*/  IMAD.X R55, R61, 0x1, R51, P4 ;  /* 0x000000013d377824 */ /* 0x000fe400020e0633 */
[----:B------:R-:W-:Y:S02]  /*25b0*/  F2FP.F16.F32.PACK_AB R9, RZ, R9 ;  /* 0x00000009ff09723e */ /* 0x000fe400000000ff */
[----:B------:R-:W-:-:S03]  /*25c0*/  LEA.HI.X R33, R46, R7, R34, 0x1, P5 ;  /* 0x000000072e217211 */ /* 0x000fc600028f0c22 */
[----:B------:R1:W-:Y:S01]  /*25d0*/  @P3 STG.E.U16 desc[UR36][R54.64], R9 ;  /* 0x0000000936003986 */ /* 0x0003e2000c101524 */
[----:B------:R-:W-:Y:S05]  /*25e0*/  @!P1 BRA `(.L_x_34) ;  /* 0x0000000000049947 */ /* 0x000fea0003800000 */
[----:B------:R2:W5:Y:S02]  /*25f0*/  LDG.E.LTC128B.U16 R57, desc[UR36][R32.64+0x2] ;  /* 0x0000022420397981 */ /* 0x000564000c1e1520 */
.L_x_34:
[----:B------:R-:W-:Y:S05]  /*2600*/  BSYNC B1 ;  /* 0x0000000000017941 */ /* 0x000fea0003800000 */
.L_x_33:
[----:B-----5:R-:W-:Y:S01]  /*2610*/  HADD2.F32 R34, -RZ, R57.H0_H0 ;  /* 0x20000039ff227230 */ /* 0x020fe20000004100 */
[----:B------:R-:W-:Y:S01]  /*2620*/  ISETP.GT.AND P3, PT, R3, 0x8, P2 ;  /* 0x000000080300780c */ /* 0x000fe20001764270 */
[----:B------:R-:W-:Y:S03]  /*2630*/  BSSY B1, `(.L_x_35) ;  /* 0x0000007000017945 */ /* 0x000fe60003800000 */
[----:B------:R-:W-:-:S04]  /*2640*/  FMUL R34, R34, R41 ;  /* 0x0000002922227220 */ /* 0x000fc80000400000 */
[----:B------:R-:W-:-:S05]  /*2650*/  FFMA R34, R35, R40, R34 ;  /* 0x0000002823227223 */ /* 0x000fca0000000022 */
[----:B------:R-:W-:-:S05]  /*2660*/  F2FP.F16.F32.PACK_AB R34, RZ, R34 ;  /* 0x00000022ff22723e */ /* 0x000fca00000000ff */
[----:B------:R3:W-:Y:S01]  /*2670*/  @P1 STG.E.U16 desc[UR36][R54.64+0x2], R34 ;  /* 0x0000022236001986 */ /* 0x0007e2000c101524 */
[----:B------:R-:W-:Y:S05]  /*2680*/  @!P3 BRA `(.L_x_36) ;  /* 0x000000000004b947 */ /* 0x000fea0003800000 */
[----:B------:R4:W5:Y:S02]  /*2690*/  LDG.E.LTC128B.U16 R57, desc[UR36][R48.64+0x10] ;  /* 0x0000102430397981 */ /* 0x000964000c1e1520 */
.L_x_36:
[----:B------:R-:W-:Y:S05]  /*26a0*/  BSYNC B1 ;  /* 0x0000000000017941 */ /* 0x000fea0003800000 */
.L_x_35:
[----:B---3-5:R-:W-:Y:S01]  /*26b0*/  HADD2.F32 R34, -RZ, R57.H0_H0 ;  /* 0x20000039ff227230 */ /* 0x028fe20000004100 */
[----:B------:R-:W-:Y:S01]  /*26c0*/  ISETP.GT.AND P2, PT, R3, 0x9, P2 ;  /* 0x000000090300780c */ /* 0x000fe20001744270 */
[----:B------:R-:W-:Y:S03]  /*26d0*/  BSSY B1, `(.L_x_37) ;  /* 0x0000007000017945 */ /* 0x000fe60003800000 */
[----:B-1----:R-:W-:-:S04]  /*26e0*/  FMUL R9, R34, R41 ;  /* 0x0000002922097220 */ /* 0x002fc80000400000 */
[----:B------:R-:W-:-:S05]  /*26f0*/  FFMA R9, R36, R40, R9 ;  /* 0x0000002824097223 */ /* 0x000fca0000000009 */
[----:B------:R-:W-:-:S05]  /*2700*/  F2FP.F16.F32.PACK_AB R9, RZ, R9 ;  /* 0x00000009ff09723e */ /* 0x000fca00000000ff */
[----:B------:R1:W-:Y:S01]  /*2710*/  @P3 STG.E.U16 desc[UR36][R50.64+0x10], R9 ;  /* 0x0000100932003986 */ /* 0x0003e2000c101524 */
[----:B------:R-:W-:Y:S05]  /*2720*/  @!P2 BRA `(.L_x_38) ;  /* 0x000000000004a947 */ /* 0x000fea0003800000 */
[----:B------:R3:W5:Y:S02]  /*2730*/  LDG.E.LTC128B.U16 R57, desc[UR36][R48.64+0x12] ;  /* 0x0000122430397981 */ /* 0x000764000c1e1520 */
.L_x_38:
[----:B------:R-:W-:Y:S05]  /*2740*/  BSYNC B1 ;  /* 0x0000000000017941 */ /* 0x000fea0003800000 */
.L_x_37:
        /* <DEDUP_REMOVED lines=9> */
.L_x_40:
[----:B------:R-:W-:Y:S05]  /*27e0*/  BSYNC B1 ;  /* 0x0000000000017941 */ /* 0x000fea0003800000 */
.L_x_39:
[----:B0----5:R-:W-:Y:S01]  /*27f0*/  HADD2.F32 R34, -RZ, R57.H0_H0 ;  /* 0x20000039ff227230 */ /* 0x021fe20000004100 */
        /* <DEDUP_REMOVED lines=8> */
.L_x_42:
[----:B------:R-:W-:Y:S05]  /*2880*/  BSYNC B1 ;  /* 0x0000000000017941 */ /* 0x000fea0003800000 */
.L_x_41:
[----:B-----5:R-:W-:Y:S01]  /*2890*/  HADD2.F32 R34, -RZ, R57.H0_H0 ;  /* 0x20000039ff227230 */ /* 0x020fe20000004100 */
[----:B------:R-:W-:Y:S01]  /*28a0*/  ISETP.GT.AND P0, PT, R58, 0x80, PT ;  /* 0x000000803a00780c */ /* 0x000fe20003f04270 */
[----:B-12---:R-:W-:Y:S02]  /*28b0*/  IMAD.MOV.U32 R32, RZ, RZ, R52 ;  /* 0x000000ffff207224 */ /* 0x006fe400078e0034 */
[----:B------:R-:W-:Y:S02]  /*28c0*/  IMAD.MOV.U32 R33, RZ, RZ, R67 ;  /* 0x000000ffff217224 */ /* 0x000fe400078e0043 */
[----:B------:R-:W-:Y:S01]  /*28d0*/  FMUL R34, R34, R41 ;  /* 0x0000002922227220 */ /* 0x000fe20000400000 */
[----:B------:R-:W-:Y:S01]  /*28e0*/  IMAD R15, R15, 0x78, RZ ;  /* 0x000000780f0f7824 */ /* 0x000fe200078e02ff */
[----:B------:R-:W-:Y:S01]  /*28f0*/  ISETP.GT.AND P2, PT, R3, RZ, P0 ;  /* 0x000000ff0300720c */ /* 0x000fe20000744270 */
[----:B------:R-:W-:-:S04]  /*2900*/  IMAD.WIDE.U32 R46, R14, 0x78, R32 ;  /* 0x000000780e2e7825 */ /* 0x000fc800078e0020 */
[----:B------:R-:W-:Y:S01]  /*2910*/  FFMA R34, R39, R40, R34 ;  /* 0x0000002827227223 */ /* 0x000fe20000000022 */
[----:B------:R-:W-:Y:S01]  /*2920*/  IMAD.IADD R51, R47, 0x1, R15 ;  /* 0x000000012f337824 */ /* 0x000fe200078e020f */
[----:B0-----:R-:W-:-:S03]  /*2930*/  IADD3 R9, P3, R42, R46, RZ ;  /* 0x0000002e2a097210 */ /* 0x001fc60007f7e0ff */
[----:B------:R-:W-:Y:S02]  /*2940*/  F2FP.F16.F32.PACK_AB R34, RZ, R34 ;  /* 0x00000022ff22723e */ /* 0x000fe400000000ff */
[----:B------:R-:W-:Y:S01]  /*2950*/  IMAD.X R36, R51, 0x1, R21, P3 ;  /* 0x0000000133247824 */ /* 0x000fe200018e0615 */
[C---:B------:R-:W-:Y:S02]  /*2960*/  LEA R32, P3, R9.reuse, R6, 0x1 ;  /* 0x0000000609207211 */ /* 0x040fe400078608ff */
[----:B------:R-:W-:Y:S02]  /*2970*/  PRMT R35, R34, 0x7610, R35 ;  /* 0x0000761022237816 */ /* 0x000fe40000000023 */
[----:B------:R-:W-:-:S03]  /*2980*/  LEA.HI.X R33, R9, R7, R36, 0x1, P3 ;  /* 0x0000000709217211 */ /* 0x000fc600018f0c24 */
[----:B------:R0:W-:Y:S04]  /*2990*/  @P1 STG.E.U16 desc[UR36][R54.64+0x12], R35 ;  /* 0x0000122336001986 */ /* 0x0001e8000c101524 */
[----:B------:R1:W2:Y:S01]  /*29a0*/  @P2 LDG.E.LTC128B.U16 R57, desc[UR36][R32.64] ;  /* 0x0000002420392981 */ /* 0x0002a2000c1e1520 */
[----:B---34-:R-:W-:Y:S01]  /*29b0*/  IMAD R49, R11, 0xf0, RZ ;  /* 0x000000f00b317824 */ /* 0x018fe200078e02ff */
[----:B------:R-:W-:Y:S01]  /*29c0*/  ISETP.GT.AND P3, PT, R3, 0x1, P0 ;  /* 0x000000010300780c */ /* 0x000fe20000764270 */
[----:B------:R-:W-:Y:S01]  /*29d0*/  BSSY B1, `(.L_x_43) ;  /* 0x0000016000017945 */ /* 0x000fe20003800000 */
[----:B0-----:R-:W-:-:S04]  /*29e0*/  IMAD.WIDE.U32 R34, R14, 0x78, R44 ;  /* 0x000000780e227825 */ /* 0x001fc800078e002c */
[----:B------:R-:W-:Y:S01]  /*29f0*/  IMAD.WIDE.U32 R54, R10, 0xf0, R54 ;  /* 0x000000f00a367825 */ /* 0x000fe200078e0036 */
[----:B-1----:R-:W-:-:S03]  /*2a00*/  IADD3 R32, P4, R44, R34, RZ ;  /* 0x000000222c207210 */ /* 0x002fc60007f9e0ff */
[----:B------:R-:W-:Y:S02]  /*2a10*/  IMAD.IADD R35, R15, 0x1, R35 ;  /* 0x000000010f237824 */ /* 0x000fe400078e0223 */
[----:B------:R-:W-:Y:S02]  /*2a20*/  IMAD.IADD R11, R55, 0x1, R49 ;  /* 0x00000001370b7824 */ /* 0x000fe400078e0231 */
[----:B------:R-:W-:-:S03]  /*2a30*/  IMAD.WIDE.U32 R36, R12, R14, R34 ;  /* 0x0000000e0c247225 */ /* 0x000fc600078e0022 */
[----:B------:R-:W-:-:S04]  /*2a40*/  IADD3 R36, P1, R4, R36, RZ ;  /* 0x0000002404247210 */ /* 0x000fc80007f3e0ff */
[----:B------:R-:W-:-:S03]  /*2a50*/  IADD3.X R37, R5, R65, R37, P1, !PT ;  /* 0x0000004105257210 */ /* 0x000fc60000ffe425 */
[----:B------:R-:W-:-:S04]  /*2a60*/  IMAD.WIDE.U32 R36, R23, R8, R36 ;  /* 0x0000000817247225 */ /* 0x000fc800078e0024 */
[----:B--2---:R-:W-:-:S05]  /*2a70*/  HADD2.F32 R38, -RZ, R57.H0_H0 ;  /* 0x20000039ff267230 */ /* 0x004fca0000004100 */
[----:B------:R-:W-:Y:S01]  /*2a80*/  FMUL R9, R38, R41 ;  /* 0x0000002926097220 */ /* 0x000fe20000400000 */
[----:B------:R-:W-:-:S03]  /*2a90*/  LEA R38, P1, R36, R6, 0x1 ;  /* 0x0000000624267211 */ /* 0x000fc600078208ff */
[----:B------:R-:W-:-:S05]  /*2aa0*/  FFMA R9, R24, R40, R9 ;  /* 0x0000002818097223 */ /* 0x000fca0000000009 */
[----:B------:R-:W-:Y:S01]  /*2ab0*/  F2FP.F16.F32.PACK_AB R10, RZ, R9 ;  /* 0x00000009ff0a723e */ /* 0x000fe200000000ff */
[----:B------:R-:W-:-:S03]  /*2ac0*/  IMAD.IADD R9, R63, 0x1, R37 ;  /* 0x000000013f097824 */ /* 0x000fc600078e0225 */
[----:B------:R-:W-:Y:S01]  /*2ad0*/  PRMT R15, R10, 0x7610, R15 ;  /* 0x000076100a0f7816 */ /* 0x000fe2000000000f */
[----:B------:R-:W-:Y:S01]  /*2ae0*/  @P2 IMAD.MOV.U32 R10, RZ, RZ, R54 ;  /* 0x000000ffff0a2224 */ /* 0x000fe200078e0036 */
[----:B------:R-:W-:-:S04]  /*2af0*/  LEA.HI.X R39, R36, R7, R9, 0x1, P1 ;  /* 0x0000000724277211 */ /* 0x000fc800008f0c09 */
[----:B------:R0:W-:Y:S01]  /*2b00*/  @P2 STG.E.U16 desc[UR36][R10.64], R15 ;  /* 0x0000000f0a002986 */ /* 0x0001e2000c101524 */
[----:B------:R-:W-:Y:S05]  /*2b10*/  @!P3 BRA `(.L_x_44) ;  /* 0x000000000004b947 */ /* 0x000fea0003800000 */
[----:B------:R1:W5:Y:S02]  /*2b20*/  LDG.E.LTC128B.U16 R57, desc[UR36][R38.64+0x2] ;  /* 0x0000022426397981 */ /* 0x000364000c1e1520 */
.L_x_44:
[----:B------:R-:W-:Y:S05]  /*2b30*/  BSYNC B1 ;  /* 0x0000000000017941 */ /* 0x000fea0003800000 */
.L_x_43:
[----:B-----5:R-:W-:Y:S01]  /*2b40*/  HADD2.F32 R20, -RZ, R57.H0_H0 ;  /* 0x20000039ff147230 */ /* 0x020fe20000004100 */
[----:B------:R-:W-:Y:S01]  /*2b50*/  ISETP.GT.AND P1, PT, R58, 0x88, PT ;  /* 0x000000883a00780c */ /* 0x000fe20003f24270 */
[----:B------:R-:W-:Y:S01]  /*2b60*/  @P3 IMAD.MOV.U32 R24, RZ, RZ, R54 ;  /* 0x000000ffff183224 */ /* 0x000fe200078e0036 */
[----:B------:R-:W-:Y:S01]  /*2b70*/  BSSY B1, `(.L_x_45) ;  /* 0x0000010000017945 */ /* 0x000fe20003800000 */
[----:B------:R-:W-:Y:S02]  /*2b80*/  IMAD.X R33, R35, 0x1, R45, P4 ;  /* 0x0000000123217824 */ /* 0x000fe400020e062d */
[----:B------:R-:W-:Y:S01]  /*2b90*/  FMUL R20, R20, R41 ;  /* 0x0000002914147220 */ /* 0x000fe20000400000 */
[----:B------:R-:W-:Y:S01]  /*2ba0*/  IADD3 R42, P2, P4, R42, R46, R44 ;  /* 0x0000002e2a2a7210 */ /* 0x000fe20007c5e02c */
[----:B0-----:R-:W-:-:S04]  /*2bb0*/  IMAD.WIDE.U32 R14, R12, R14, R32 ;  /* 0x0000000e0c0e7225 */ /* 0x001fc800078e0020 */
[----:B------:R-:W-:Y:S01]  /*2bc0*/  FFMA R20, R25, R40, R20 ;  /* 0x0000002819147223 */ /* 0x000fe20000000014 */
[----:B------:R-:W-:Y:S01]  /*2bd0*/  IADD3.X R21, R21, R51, R45, P2, P4 ;  /* 0x0000003315157210 */ /* 0x000fe200017e842d */
[----:B------:R-:W-:Y:S01]  /*2be0*/  @P3 IMAD.MOV.U32 R25, RZ, RZ, R11 ;  /* 0x000000ffff193224 */ /* 0x000fe200078e000b */
[----:B------:R-:W-:Y:S02]  /*2bf0*/  ISETP.GT.AND P2, PT, R3, RZ, P1 ;  /* 0x000000ff0300720c */ /* 0x000fe40000f44270 */
[----:B------:R-:W-:Y:S02]  /*2c00*/  F2FP.F16.F32.PACK_AB R9, RZ, R20 ;  /* 0x00000014ff09723e */ /* 0x000fe400000000ff */
[----:B------:R-:W-:Y:S02]  /*2c10*/  LEA R12, P4, R42, R6, 0x1 ;  /* 0x000000062a0c7211 */ /* 0x000fe400078808ff */
[----:B------:R-:W-:Y:S01]  /*2c20*/  IADD3 R20, P5, R4, R14, RZ ;  /* 0x0000000e04147210 */ /* 0x000fe20007fbe0ff */
[----:B------:R0:W-:Y:S01]  /*2c30*/  @P3 STG.E.U16 desc[UR36][R24.64+0x2], R9 ;  /* 0x0000020918003986 */ /* 0x0001e2000c101524 */
[----:B------:R-:W-:-:S05]  /*2c40*/  LEA.HI.X R13, R42, R7, R21, 0x1, P4 ;  /* 0x000000072a0d7211 */ /* 0x000fca00020f0c15 */
[----:B------:R-:W-:Y:S06]  /*2c50*/  @!P2 BRA `(.L_x_46) ;  /* 0x000000000004a947 */ /* 0x000fec0003800000 */
[----:B------:R2:W5:Y:S02]  /*2c60*/  LDG.E.LTC128B.U16 R57, desc[UR36][R12.64] ;  /* 0x000000240c397981 */ /* 0x000564000c1e1520 */
.L_x_46:
[----:B------:R-:W-:Y:S05]  /*2c70*/  BSYNC B1 ;  /* 0x0000000000017941 */ /* 0x000fea0003800000 */
.L_x_45:
[----:B-----5:R-:W-:Y:S01]  /*2c80*/  HADD2.F32 R4, -RZ, R57.H0_H0 ;  /* 0x20000039ff047230 */ /* 0x020fe20000004100 */
[----:B------:R-:W-:Y:S01]  /*2c90*/  IADD3.X R21, R5, R65, R15, P5, !PT ;  /* 0x0000004105157210 */ /* 0x000fe20002ffe40f */
[----:B------:R-:W-:Y:S01]  /*2ca0*/  BSSY B1, `(.L_x_47) ;  /* 0x000000e000017945 */ /* 0x000fe20003800000 */
[----:B------:R-:W-:Y:S02]  /*2cb0*/  ISETP.GT.AND P3, PT, R3, 0x1, P1 ;  /* 0x000000010300780c */ /* 0x000fe40000f64270 */
[----:B------:R-:W-:Y:S01]  /*2cc0*/  FMUL R5, R4, R41 ;  /* 0x0000002904057220 */ /* 0x000fe20000400000 */
[----:B------:R-:W-:Y:S01]  /*2cd0*/  IADD3 R4, P4, R59, R54, RZ ;  /* 0x000000363b047210 */ /* 0x000fe20007f9e0ff */
[----:B0-----:R-:W-:-:S04]  /*2ce0*/  IMAD.WIDE.U32 R8, R23, R8, R20 ;  /* 0x0000000817087225 */ /* 0x001fc800078e0014 */
[----:B------:R-:W-:Y:S01]  /*2cf0*/  FFMA R5, R26, R40, R5 ;  /* 0x000000281a057223 */ /* 0x000fe20000000005 */
[----:B------:R-:W-:Y:S01]  /*2d00*/  IMAD.IADD R9, R63, 0x1, R9 ;  /* 0x000000013f097824 */ /* 0x000fe200078e0209 */
[----:B------:R-:W-:-:S03]  /*2d10*/  LEA R6, P5, R8, R6, 0x1 ;  /* 0x0000000608067211 */ /* 0x000fc600078a08ff */
[----:B------:R-:W-:Y:S01]  /*2d20*/  F2FP.F16.F32.PACK_AB R10, RZ, R5 ;  /* 0x00000005ff0a723e */ /* 0x000fe200000000ff */
[----:B------:R-:W-:Y:S01]  /*2d30*/  IMAD.X R5, R11, 0x1, R61, P4 ;  /* 0x000000010b057824 */ /* 0x000fe200020e063d */
[----:B------:R-:W-:-:S04]  /*2d40*/  LEA.HI.X R7, R8, R7, R9, 0x1, P5 ;  /* 0x0000000708077211 */ /* 0x000fc800028f0c09 */
[----:B------:R0:W-:Y:S01]  /*2d50*/  @P2 STG.E.U16 desc[UR36][R4.64], R10 ;  /* 0x0000000a04002986 */ /* 0x0001e2000c101524 */
[----:B------:R-:W-:Y:S05]  /*2d60*/  @!P3 BRA `(.L_x_48) ;  /* 0x000000000004b947 */ /* 0x000fea0003800000 */
[----:B------:R3:W5:Y:S02]  /*2d70*/  LDG.E.LTC128B.U16 R57, desc[UR36][R6.64+0x2] ;  /* 0x0000022406397981 */ /* 0x000764000c1e1520 */
.L_x_48:
[----:B------:R-:W-:Y:S05]  /*2d80*/  BSYNC B1 ;  /* 0x0000000000017941 */ /* 0x000fea0003800000 */
.L_x_47:
        /* <DEDUP_REMOVED lines=9> */
.L_x_50:
[----:B------:R-:W-:Y:S05]  /*2e20*/  BSYNC B1 ;  /* 0x0000000000017941 */ /* 0x000fea0003800000 */
.L_x_49:
[----:B0---45:R-:W-:Y:S01]  /*2e30*/  HADD2.F32 R4, -RZ, R57.H0_H0 ;  /* 0x20000039ff047230 */ /* 0x031fe20000004100 */
[----:B------:R-:W-:Y:S01]  /*2e40*/  ISETP.GT.AND P0, PT, R3, 0x9, P0 ;  /* 0x000000090300780c */ /* 0x000fe20000704270 */
[----:B------:R-:W-:Y:S03]  /*2e50*/  BSSY B1, `(.L_x_51) ;  /* 0x000000a000017945 */ /* 0x000fe60003800000 */
[----:B------:R-:W-:-:S04]  /*2e60*/  FMUL R5, R4, R41 ;  /* 0x0000002904057220 */ /* 0x000fc80000400000 */
[----:B------:R-:W-:-:S05]  /*2e70*/  FFMA R5, R28, R40, R5 ;  /* 0x000000281c057223 */ /* 0x000fca0000000005 */
[----:B------:R-:W-:Y:S01]  /*2e80*/  F2FP.F16.F32.PACK_AB R4, RZ, R5 ;  /* 0x00000005ff04723e */ /* 0x000fe200000000ff */
[----:B------:R-:W-:-:S03]  /*2e90*/  IMAD.IADD R5, R49, 0x1, R55 ;  /* 0x0000000131057824 */ /* 0x000fc600078e0237 */
[----:B------:R-:W-:Y:S01]  /*2ea0*/  PRMT R8, R4, 0x7610, R8 ;  /* 0x0000761004087816 */ /* 0x000fe20000000008 */
[----:B------:R-:W-:-:S05]  /*2eb0*/  @P2 IMAD.MOV.U32 R4, RZ, RZ, R54 ;  /* 0x000000ffff042224 */ /* 0x000fca00078e0036 */
[----:B------:R0:W-:Y:S01]  /*2ec0*/  @P2 STG.E.U16 desc[UR36][R4.64+0x10], R8 ;  /* 0x0000100804002986 */ /* 0x0001e2000c101524 */
[----:B------:R-:W-:Y:S05]  /*2ed0*/  @!P0 BRA `(.L_x_52) ;  /* 0x0000000000048947 */ /* 0x000fea0003800000 */
[----:B------:R4:W5:Y:S02]  /*2ee0*/  LDG.E.LTC128B.U16 R57, desc[UR36][R38.64+0x12] ;  /* 0x0000122426397981 */ /* 0x000964000c1e1520 */
.L_x_52:
[----:B------:R-:W-:Y:S05]  /*2ef0*/  BSYNC B1 ;  /* 0x0000000000017941 */ /* 0x000fea0003800000 */
.L_x_51:
[----:B0----5:R-:W-:Y:S01]  /*2f00*/  HADD2.F32 R8, -RZ, R57.H0_H0 ;  /* 0x20000039ff087230 */ /* 0x021fe20000004100 */
[----:B------:R-:W-:Y:S01]  /*2f10*/  ISETP.GT.AND P2, PT, R3, 0x8, P1 ;  /* 0x000000080300780c */ /* 0x000fe20000f44270 */
[----:B------:R-:W-:Y:S01]  /*2f20*/  @P0 IMAD.MOV.U32 R9, RZ, RZ, R5 ;  /* 0x000000ffff090224 */ /* 0x000fe200078e0005 */
[----:B------:R-:W-:Y:S02]  /*2f30*/  BSSY B1, `(.L_x_53) ;  /* 0x0000009000017945 */ /* 0x000fe40003800000 */
[----:B------:R-:W-:-:S04]  /*2f40*/  FMUL R8, R8, R41 ;  /* 0x0000002908087220 */ /* 0x000fc80000400000 */
[----:B------:R-:W-:-:S05]  /*2f50*/  FFMA R8, R29, R40, R8 ;  /* 0x000000281d087223 */ /* 0x000fca0000000008 */
[----:B------:R-:W-:-:S04]  /*2f60*/  F2FP.F16.F32.PACK_AB R8, RZ, R8 ;  /* 0x00000008ff08723e */ /* 0x000fc800000000ff */
[----:B------:R-:W-:Y:S01]  /*2f70*/  PRMT R10, R8, 0x7610, R10 ;  /* 0x00007610080a7816 */ /* 0x000fe2000000000a */
[----:B------:R-:W-:-:S05]  /*2f80*/  @P0 IMAD.MOV.U32 R8, RZ, RZ, R54 ;  /* 0x000000ffff080224 */ /* 0x000fca00078e0036 */
[----:B------:R0:W-:Y:S01]  /*2f90*/  @P0 STG.E.U16 desc[UR36][R8.64+0x12], R10 ;  /* 0x0000120a08000986 */ /* 0x0001e2000c101524 */
[----:B------:R-:W-:Y:S05]  /*2fa0*/  @!P2 BRA `(.L_x_54) ;  /* 0x000000000004a947 */ /* 0x000fea0003800000 */
[----:B------:R0:W5:Y:S02]  /*2fb0*/  LDG.E.LTC128B.U16 R57, desc[UR36][R6.64+0x10] ;  /* 0x0000102406397981 */ /* 0x000164000c1e1520 */
.L_x_54:
[----:B------:R-:W-:Y:S05]  /*2fc0*/  BSYNC B1 ;  /* 0x0000000000017941 */ /* 0x000fea0003800000 */
.L_x_53:
[----:B-----5:R-:W-:Y:S01]  /*2fd0*/  HADD2.F32 R4, -RZ, R57.H0_H0 ;  /* 0x20000039ff047230 */ /* 0x020fe20000004100 */
[----:B------:R-:W-:Y:S01]  /*2fe0*/  ISETP.GT.AND P1, PT, R3, 0x9, P1 ;  /* 0x000000090300780c */ /* 0x000fe20000f24270 */
[----:B------:R-:W-:Y:S03]  /*2ff0*/  BSSY B1, `(.L_x_55) ;  /* 0x0000009000017945 */ /* 0x000fe60003800000 */
[----:B0-----:R-:W-:Y:S01]  /*3000*/  FMUL R9, R4, R41 ;  /* 0x0000002904097220 */ /* 0x001fe20000400000 */
[----:B------:R-:W-:-:S03]  /*3010*/  IADD3 R4, P0, R59, R54, RZ ;  /* 0x000000363b047210 */ /* 0x000fc60007f1e0ff */
[----:B------:R-:W-:Y:S02]  /*3020*/  FFMA R9, R30, R40, R9 ;  /* 0x000000281e097223 */ /* 0x000fe40000000009 */
[----:B------:R-:W-:-:S03]  /*3030*/  IMAD.X R5, R5, 0x1, R61, P0 ;  /* 0x0000000105057824 */ /* 0x000fc600000e063d */
[----:B------:R-:W-:-:S05]  /*3040*/  F2FP.F16.F32.PACK_AB R9, RZ, R9 ;  /* 0x00000009ff09723e */ /* 0x000fca00000000ff */
[----:B------:R0:W-:Y:S01]  /*3050*/  @P2 STG.E.U16 desc[UR36][R4.64+0x10], R9 ;  /* 0x0000100904002986 */ /* 0x0001e2000c101524 */
[----:B------:R-:W-:Y:S05]  /*3060*/  @!P1 BRA `(.L_x_56) ;  /* 0x0000000000049947 */ /* 0x000fea0003800000 */
[----:B------:R0:W5:Y:S02]  /*3070*/  LDG.E.LTC128B.U16 R57, desc[UR36][R6.64+0x12] ;  /* 0x0000122406397981 */ /* 0x000164000c1e1520 */
.L_x_56:
[----:B------:R-:W-:Y:S05]  /*3080*/  BSYNC B1 ;  /* 0x0000000000017941 */ /* 0x000fea0003800000 */
.L_x_55:
[----:B------:R-:W-:Y:S05]  /*3090*/  @!P1 BRA `(.L_x_57) ;  /* 0x0000000400749947 */ /* 0x000fea0003800000 */
[----:B0--3-5:R-:W-:-:S05]  /*30a0*/  HADD2.F32 R6, -RZ, R57.H0_H0 ;  /* 0x20000039ff067230 */ /* 0x029fca0000004100 */
[----:B------:R-:W-:-:S04]  /*30b0*/  FMUL R6, R6, R41 ;  /* 0x0000002906067220 */ /* 0x000fc80000400000 */
[----:B------:R-:W-:-:S05]  /*30c0*/  FFMA R6, R31, R40, R6 ;  /* 0x000000281f067223 */ /* 0x000fca0000000006 */
[----:B------:R-:W-:-:S05]  /*30d0*/  F2FP.F16.F32.PACK_AB R6, RZ, R6 ;  /* 0x00000006ff06723e */ /* 0x000fca00000000ff */
[----:B------:R0:W-:Y:S01]  /*30e0*/  STG.E.U16 desc[UR36][R4.64+0x12], R6 ;  /* 0x0000120604007986 */ /* 0x0001e2000c101524 */
[----:B------:R-:W-:Y:S05]  /*30f0*/  BRA `(.L_x_57) ;  /* 0x00000004005c7947 */ /* 0x000fea0003800000 */
.L_x_30:
[----:B------:R-:W-:Y:S01]  /*3100*/  ISETP.GT.AND P4, PT, R3, 0x1, P2 ;  /* 0x000000010300780c */ /* 0x000fe20001784270 */
[----:B------:R-:W-:Y:S01]  /*3110*/  ULDC.64 UR4, c[0x0][0x5c0] ;  /* 0x0001700000047ab9 */ /* 0x000fe20000000a00 */
[-C--:B------:R-:W-:Y:S01]  /*3120*/  FMUL R33, R33, R40.reuse ;  /* 0x0000002821217220 */ /* 0x080fe20000400000 */
[----:B------:R-:W-:Y:S01]  /*3130*/  LEA R6, P1, R48, UR4, 0x1 ;  /* 0x0000000430067c11 */ /* 0x000fe2000f8208ff */
[C---:B------:R-:W-:Y:S01]  /*3140*/  IMAD.SHL.U32 R21, R10.reuse, 0x10, RZ ;  /* 0x000000100a157824 */ /* 0x040fe200078e00ff */
[----:B------:R-:W-:Y:S01]  /*3150*/  SHF.L.U64.HI R15, R10, 0x4, R11 ;  /* 0x000000040a0f7819 */ /* 0x000fe2000001020b */
[-C--:B------:R-:W-:Y:S01]  /*3160*/  FMUL R32, R32, R40.reuse ;  /* 0x0000002820207220 */ /* 0x080fe20000400000 */
[----:B------:R-:W-:Y:S01]  /*3170*/  LEA.HI.X R7, R48, UR5, R51, 0x1, P1 ;  /* 0x0000000530077c11 */ /* 0x000fe200088f0c33 */
[-C--:B------:R-:W-:Y:S01]  /*3180*/  FMUL R34, R34, R40.reuse ;  /* 0x0000002822227220 */ /* 0x080fe20000400000 */
[----:B------:R-:W-:Y:S01]  /*3190*/  F2FP.F16.F32.PACK_AB R33, RZ, R33 ;  /* 0x00000021ff21723e */ /* 0x000fe200000000ff */
[-C--:B------:R-:W-:Y:S01]  /*31a0*/  FMUL R35, R35, R40.reuse ;  /* 0x0000002823237220 */ /* 0x080fe20000400000 */
[----:B------:R-:W-:Y:S01]  /*31b0*/  ISETP.GT.AND P3, PT, R58, 0x8, PT ;  /* 0x000000083a00780c */ /* 0x000fe20003f64270 */
[----:B------:R-:W-:Y:S01]  /*31c0*/  FMUL R36, R36, R40 ;  /* 0x0000002824247220 */ /* 0x000fe20000400000 */
[----:B------:R-:W-:Y:S01]  /*31d0*/  F2FP.F16.F32.PACK_AB R32, RZ, R32 ;  /* 0x00000020ff20723e */ /* 0x000fe200000000ff */
[----:B------:R-:W-:Y:S01]  /*31e0*/  @P4 STG.E.U16 desc[UR36][R6.64+0x2], R33 ;  /* 0x0000022106004986 */ /* 0x000fe2000c101524 */
[----:B------:R-:W-:Y:S01]  /*31f0*/  IADD3 R8, P4, R21, R6, RZ ;  /* 0x0000000615087210 */ /* 0x000fe20007f9e0ff */
[-C--:B------:R-:W-:Y:S01]  /*3200*/  FMUL R37, R37, R40.reuse ;  /* 0x0000002825257220 */ /* 0x080fe20000400000 */
[C---:B------:R-:W-:Y:S01]  /*3210*/  ISETP.GT.AND P1, PT, R3.reuse, RZ, P3 ;  /* 0x000000ff0300720c */ /* 0x040fe20001f24270 */
[----:B------:R-:W-:Y:S01]  /*3220*/  @P0 STG.E.U16 desc[UR36][R6.64], R32 ;  /* 0x0000002006000986 */ /* 0x000fe2000c101524 */
[----:B------:R-:W-:Y:S01]  /*3230*/  ISETP.GT.AND P5, PT, R3, 0x1, P3 ;  /* 0x000000010300780c */ /* 0x000fe20001fa4270 */
[----:B------:R-:W-:Y:S01]  /*3240*/  IMAD.X R9, R15, 0x1, R7, P4 ;  /* 0x000000010f097824 */ /* 0x000fe200020e0607 */
[----:B------:R-:W-:Y:S01]  /*3250*/  ISETP.GT.AND P4, PT, R3, 0x8, P2 ;  /* 0x000000080300780c */ /* 0x000fe20001784270 */
[----:B------:R-:W-:Y:S01]  /*3260*/  FMUL R38, R38, R40 ;  /* 0x0000002826267220 */ /* 0x000fe20000400000 */
[----:B------:R-:W-:Y:S01]  /*3270*/  F2FP.F16.F32.PACK_AB R34, RZ, R34 ;  /* 0x00000022ff22723e */ /* 0x000fe200000000ff */
[-C--:B------:R-:W-:Y:S01]  /*3280*/  FMUL R39, R39, R40.reuse ;  /* 0x0000002827277220 */ /* 0x080fe20000400000 */
[----:B------:R-:W-:Y:S01]  /*3290*/  F2FP.F16.F32.PACK_AB R35, RZ, R35 ;  /* 0x00000023ff23723e */ /* 0x000fe200000000ff */
[----:B------:R-:W-:Y:S01]  /*32a0*/  FMUL R24, R24, R40 ;  /* 0x0000002818187220 */ /* 0x000fe20000400000 */
[----:B------:R-:W-:Y:S01]  /*32b0*/  F2FP.F16.F32.PACK_AB R36, RZ, R36 ;  /* 0x00000024ff24723e */ /* 0x000fe200000000ff */
[----:B------:R-:W-:Y:S01]  /*32c0*/  IMAD R23, R11, 0xf0, RZ ;  /* 0x000000f00b177824 */ /* 0x000fe200078e02ff */
[C---:B------:R-:W-:Y:S01]  /*32d0*/  ISETP.GT.AND P2, PT, R3.reuse, 0x9, P2 ;  /* 0x000000090300780c */ /* 0x040fe20001744270 */
[----:B------:R-:W-:Y:S01]  /*32e0*/  @P1 STG.E.U16 desc[UR36][R8.64], R34 ;  /* 0x0000002208001986 */ /* 0x000fe2000c101524 */
[----:B------:R-:W-:Y:S01]  /*32f0*/  ISETP.GT.AND P1, PT, R58, 0x80, PT ;  /* 0x000000803a00780c */ /* 0x000fe20003f24270 */
[----:B------:R-:W-:Y:S01]  /*3300*/  IMAD.WIDE.U32 R10, R10, 0xf0, R8 ;  /* 0x000000f00a0a7825 */ /* 0x000fe200078e0008 */
[----:B------:R-:W-:Y:S01]  /*3310*/  F2FP.F16.F32.PACK_AB R37, RZ, R37 ;  /* 0x00000025ff25723e */ /* 0x000fe200000000ff */
[----:B------:R-:W-:Y:S01]  /*3320*/  @P5 STG.E.U16 desc[UR36][R8.64+0x2], R35 ;  /* 0x0000022308005986 */ /* 0x000fe2000c101524 */
[----:B------:R-:W-:Y:S01]  /*3330*/  ISETP.GT.AND P5, PT, R3, RZ, P1 ;  /* 0x000000ff0300720c */ /* 0x000fe20000fa4270 */
[----:B------:R-:W-:Y:S01]  /*3340*/  IMAD.IADD R5, R23, 0x1, R11 ;  /* 0x0000000117057824 */ /* 0x000fe200078e020b */
[----:B------:R-:W-:Y:S01]  /*3350*/  F2FP.F16.F32.PACK_AB R38, RZ, R38 ;  /* 0x00000026ff26723e */ /* 0x000fe200000000ff */
[----:B------:R-:W-:Y:S01]  /*3360*/  @P4 STG.E.U16 desc[UR36][R6.64+0x10], R36 ;  /* 0x0000102406004986 */ /* 0x000fe2000c101524 */
[----:B------:R-:W-:Y:S01]  /*3370*/  ISETP.GT.AND P4, PT, R3, 0x8, P3 ;  /* 0x000000080300780c */ /* 0x000fe20001f84270 */
[-C--:B------:R-:W-:Y:S01]  /*3380*/  FMUL R25, R25, R40.reuse ;  /* 0x0000002819197220 */ /* 0x080fe20000400000 */
[----:B------:R-:W-:Y:S01]  /*3390*/  ISETP.GT.AND P3, PT, R3, 0x9, P3 ;  /* 0x000000090300780c */ /* 0x000fe20001f64270 */
[----:B------:R0:W-:Y:S01]  /*33a0*/  @P2 STG.E.U16 desc[UR36][R6.64+0x12], R37 ;  /* 0x0000122506002986 */ /* 0x0001e2000c101524 */
[----:B------:R-:W-:Y:S01]  /*33b0*/  F2FP.F16.F32.PACK_AB R39, RZ, R39 ;  /* 0x00000027ff27723e */ /* 0x000fe200000000ff */
[-C--:B------:R-:W-:Y:S01]  /*33c0*/  FMUL R26, R26, R40.reuse ;  /* 0x000000281a1a7220 */ /* 0x080fe20000400000 */
[----:B------:R-:W-:Y:S01]  /*33d0*/  ISETP.GT.AND P0, PT, R58, 0x88, PT ;  /* 0x000000883a00780c */ /* 0x000fe20003f04270 */
[----:B------:R-:W-:Y:S01]  /*33e0*/  FMUL R27, R27, R40 ;  /* 0x000000281b1b7220 */ /* 0x000fe20000400000 */
[----:B------:R-:W-:Y:S01]  /*33f0*/  F2FP.F16.F32.PACK_AB R24, RZ, R24 ;  /* 0x00000018ff18723e */ /* 0x000fe200000000ff */
[----:B------:R-:W-:Y:S01]  /*3400*/  @P5 IMAD.MOV.U32 R4, RZ, RZ, R10 ;  /* 0x000000ffff045224 */ /* 0x000fe200078e000a */
[----:B------:R-:W-:Y:S01]  /*3410*/  F2FP.F16.F32.PACK_AB R25, RZ, R25 ;  /* 0x00000019ff19723e */ /* 0x000fe200000000ff */
[----:B------:R-:W-:Y:S01]  /*3420*/  FMUL R28, R28, R40 ;  /* 0x000000281c1c7220 */ /* 0x000fe20000400000 */
[----:B------:R-:W-:Y:S01]  /*3430*/  F2FP.F16.F32.PACK_AB R26, RZ, R26 ;  /* 0x0000001aff1a723e */ /* 0x000fe200000000ff */
[----:B------:R-:W-:Y:S01]  /*3440*/  @P4 STG.E.U16 desc[UR36][R8.64+0x10], R38 ;  /* 0x0000102608004986 */ /* 0x000fe2000c101524 */
[----:B------:R-:W-:Y:S01]  /*3450*/  ISETP.GT.AND P4, PT, R3, 0x1, P1 ;  /* 0x000000010300780c */ /* 0x000fe20000f84270 */
[-C--:B------:R-:W-:Y:S01]  /*3460*/  FMUL R29, R29, R40.reuse ;  /* 0x000000281d1d7220 */ /* 0x080fe20000400000 */
[C---:B------:R-:W-:Y:S01]  /*3470*/  ISETP.GT.AND P2, PT, R3.reuse, 0x8, P1 ;  /* 0x000000080300780c */ /* 0x040fe20000f44270 */
[----:B------:R1:W-:Y:S01]  /*3480*/  @P3 STG.E.U16 desc[UR36][R8.64+0x12], R39 ;  /* 0x0000122708003986 */ /* 0x0003e2000c101524 */
[C---:B------:R-:W-:Y:S01]  /*3490*/  ISETP.GT.AND P3, PT, R3.reuse, RZ, P0 ;  /* 0x000000ff0300720c */ /* 0x040fe20000764270 */
[----:B------:R-:W-:Y:S01]  /*34a0*/  FMUL R30, R30, R40 ;  /* 0x000000281e1e7220 */ /* 0x000fe20000400000 */
[----:B------:R-:W-:Y:S01]  /*34b0*/  ISETP.GT.AND P1, PT, R3, 0x9, P1 ;  /* 0x000000090300780c */ /* 0x000fe20000f24270 */
[----:B------:R2:W-:Y:S01]  /*34c0*/  @P5 STG.E.U16 desc[UR36][R4.64], R24 ;  /* 0x0000001804005986 */ /* 0x0005e2000c101524 */
[----:B0-----:R-:W-:Y:S01]  /*34d0*/  IADD3 R6, P5, R21, R10, RZ ;  /* 0x0000000a15067210 */ /* 0x001fe20007fbe0ff */
[----:B------:R-:W-:Y:S01]  /*34e0*/  FMUL R31, R31, R40 ;  /* 0x000000281f1f7220 */ /* 0x000fe20000400000 */
[----:B------:R-:W-:-:S02]  /*34f0*/  F2FP.F16.F32.PACK_AB R27, RZ, R27 ;  /* 0x0000001bff1b723e */ /* 0x000fc400000000ff */
[----:B------:R-:W-:Y:S01]  /*3500*/  F2FP.F16.F32.PACK_AB R28, RZ, R28 ;  /* 0x0000001cff1c723e */ /* 0x000fe200000000ff */
[--C-:B------:R-:W-:Y:S01]  /*3510*/  @P4 IMAD.MOV.U32 R12, RZ, RZ, R10.reuse ;  /* 0x000000ffff0c4224 */ /* 0x100fe200078e000a */
[----:B------:R-:W-:Y:S01]  /*3520*/  F2FP.F16.F32.PACK_AB R29, RZ, R29 ;  /* 0x0000001dff1d723e */ /* 0x000fe200000000ff */
[--C-:B------:R-:W-:Y:S01]  /*3530*/  @P4 IMAD.MOV.U32 R13, RZ, RZ, R5.reuse ;  /* 0x000000ffff0d4224 */ /* 0x100fe200078e0005 */
[----:B------:R-:W-:Y:S01]  /*3540*/  F2FP.F16.F32.PACK_AB R30, RZ, R30 ;  /* 0x0000001eff1e723e */ /* 0x000fe200000000ff */
[--C-:B------:R-:W-:Y:S01]  /*3550*/  IMAD.X R7, R15, 0x1, R5.reuse, P5 ;  /* 0x000000010f077824 */ /* 0x100fe200028e0605 */
[----:B-1----:R-:W-:Y:S01]  /*3560*/  IADD3 R8, P5, R21, R10, RZ ;  /* 0x0000000a15087210 */ /* 0x002fe20007fbe0ff */
[----:B--2---:R-:W-:Y:S01]  /*3570*/  @P2 IMAD.MOV.U32 R4, RZ, RZ, R10 ;  /* 0x000000ffff042224 */ /* 0x004fe200078e000a */
[----:B------:R-:W-:Y:S01]  /*3580*/  @P4 STG.E.U16 desc[UR36][R12.64+0x2], R25 ;  /* 0x000002190c004986 */ /* 0x000fe2000c101524 */
[C---:B------:R-:W-:Y:S01]  /*3590*/  ISETP.GT.AND P4, PT, R3.reuse, 0x1, P0 ;  /* 0x000000010300780c */ /* 0x040fe20000784270 */
[----:B------:R-:W-:Y:S01]  /*35a0*/  @P1 IMAD.MOV.U32 R11, RZ, RZ, R5 ;  /* 0x000000ffff0b1224 */ /* 0x000fe200078e0005 */
[----:B------:R-:W-:Y:S01]  /*35b0*/  F2FP.F16.F32.PACK_AB R31, RZ, R31 ;  /* 0x0000001fff1f723e */ /* 0x000fe200000000ff */
[----:B------:R-:W-:Y:S01]  /*35c0*/  @P3 STG.E.U16 desc[UR36][R6.64], R26 ;  /* 0x0000001a06003986 */ /* 0x000fe2000c101524 */
[----:B------:R-:W-:Y:S01]  /*35d0*/  ISETP.GT.AND P3, PT, R3, 0x8, P0 ;  /* 0x000000080300780c */ /* 0x000fe20000764270 */
[----:B------:R-:W-:Y:S01]  /*35e0*/  IMAD.X R9, R5, 0x1, R15, P5 ;  /* 0x0000000105097824 */ /* 0x000fe200028e060f */
[----:B------:R-:W-:-:S07]  /*35f0*/  ISETP.GT.AND P0, PT, R3, 0x9, P0 ;  /* 0x000000090300780c */ /* 0x000fce0000704270 */
[----:B------:R-:W-:Y:S04]  /*3600*/  @P4 STG.E.U16 desc[UR36][R6.64+0x2], R27 ;  /* 0x0000021b06004986 */ /* 0x000fe8000c101524 */
[----:B------:R0:W-:Y:S04]  /*3610*/  @P2 STG.E.U16 desc[UR36][R4.64+0x10], R28 ;  /* 0x0000101c04002986 */ /* 0x0001e8000c101524 */
[----:B------:R1:W-:Y:S04]  /*3620*/  @P1 STG.E.U16 desc[UR36][R10.64+0x12], R29 ;  /* 0x0000121d0a001986 */ /* 0x0003e8000c101524 */
[----:B------:R1:W-:Y:S01]  /*3630*/  @P3 STG.E.U16 desc[UR36][R8.64+0x10], R30 ;  /* 0x0000101e08003986 */ /* 0x0003e2000c101524 */
[----:B0-----:R-:W-:-:S02]  /*3640*/  @P0 IMAD.MOV.U32 R4, RZ, RZ, R8 ;  /* 0x000000ffff040224 */ /* 0x001fc400078e0008 */
[----:B------:R-:W-:-:S05]  /*3650*/  @P0 IMAD.MOV.U32 R5, RZ, RZ, R9 ;  /* 0x000000ffff050224 */ /* 0x000fca00078e0009 */
[----:B------:R1:W-:Y:S02]  /*3660*/  @P0 STG.E.U16 desc[UR36][R4.64+0x12], R31 ;  /* 0x0000121f04000986 */ /* 0x0003e4000c101524 */
.L_x_57:
[----:B------:R-:W-:Y:S05]  /*3670*/  BSYNC B0 ;  /* 0x0000000000007941 */ /* 0x000fea0003800000 */
.L_x_29:
[----:B------:R-:W-:Y:S01]  /*3680*/  ULDC UR4, c[0x0][0xc] ;  /* 0x0000030000047ab9 */ /* 0x000fe20000000800 */
[----:B------:R-:W-:Y:S01]  /*3690*/  ULDC UR5, c[0x0][0x10] ;  /* 0x0000040000057ab9 */ /* 0x000fe20000000800 */
[----:B01----:R-:W0:Y:S01]  /*36a0*/  LDC R5, c[0x0][0x14] ;  /* 0x00000500ff057b82 */ /* 0x003e220000000800 */
[----:B------:R-:W-:Y:S01]  /*36b0*/  UIMAD.WIDE.U32 UR4, UR4, UR5, URZ ;  /* 0x00000005040472a5 */ /* 0x000fe2000f8e003f */
[----:B------:R-:W-:Y:S02]  /*36c0*/  IMAD.MOV.U32 R3, RZ, RZ, R17 ;  /* 0x000000ffff037224 */ /* 0x000fe400078e0011 */
[----:B------:R-:W-:Y:S02]  /*36d0*/  IMAD.MOV.U32 R42, RZ, RZ, -0x1 ;  /* 0xffffffffff2a7424 */ /* 0x000fe400078e00ff */
[----:B------:R-:W-:Y:S02]  /*36e0*/  IMAD.MOV.U32 R23, RZ, RZ, -0x1 ;  /* 0xffffffffff177424 */ /* 0x000fe400078e00ff */
[----:B0-----:R-:W-:-:S04]  /*36f0*/  IMAD.WIDE.U32 R2, R5, UR4, R2 ;  /* 0x0000000405027c25 */ /* 0x001fc8000f8e0002 */
[----:B------:R-:W-:Y:S01]  /*3700*/  IMAD R5, R5, UR5, RZ ;  /* 0x0000000505057c24 */ /* 0x000fe2000f8e02ff */
[----:B------:R-:W-:Y:S02]  /*3710*/  ULDC.64 UR4, c[0x0][0x650] ;  /* 0x0001940000047ab9 */ /* 0x000fe40000000a00 */
[----:B------:R-:W-:Y:S01]  /*3720*/  ISETP.GE.U32.AND P0, PT, R2, UR4, PT ;  /* 0x0000000402007c0c */ /* 0x000fe2000bf06070 */
[----:B------:R-:W-:Y:S01]  /*3730*/  IMAD.IADD R17, R3, 0x1, R5 ;  /* 0x0000000103117824 */ /* 0x000fe200078e0205 */
[----:B------:R-:W-:-:S04]  /*3740*/  PRMT R3, RZ, 0x7610, R3 ;  /* 0x00007610ff037816 */ /* 0x000fc80000000003 */
[----:B------:R-:W-:-:S13]  /*3750*/  ISETP.GE.U32.AND.EX P0, PT, R17, UR5, PT, P0 ;  /* 0x0000000511007c0c */ /* 0x000fda000bf06100 */
[----:B------:R-:W-:Y:S05]  /*3760*/  @P0 BRA `(.L_x_58) ;  /* 0x0000000400680947 */ /* 0x000fea0003800000 */
[----:B--2---:R-:W0:Y:S01]  /*3770*/  S2R R12, SR_CTAID.X ;  /* 0x00000000000c7919 */ /* 0x004e220000002500 */
[----:B------:R-:W1:Y:S01]  /*3780*/  LDC.64 R10, c[0x0][0x628] ;  /* 0x00018a00ff0a7b82 */ /* 0x000e620000000a00 */
[----:B------:R-:W-:Y:S01]  /*3790*/  ULDC UR4, c[0x0][0x150] ;  /* 0x0000540000047ab9 */ /* 0x000fe20000000800 */
[----:B------:R-:W-:Y:S01]  /*37a0*/  IMAD.MOV.U32 R8, RZ, RZ, R2 ;  /* 0x000000ffff087224 */ /* 0x000fe200078e0002 */
[----:B------:R-:W2:Y:S01]  /*37b0*/  S2R R24, SR_CTAID.Y ;  /* 0x0000000000187919 */ /* 0x000ea20000002600 */
[----:B------:R-:W-:-:S04]  /*37c0*/  IMAD.MOV.U32 R9, RZ, RZ, R17 ;  /* 0x000000ffff097224 */ /* 0x000fc800078e0011 */
[----:B------:R-:W2:Y:S08]  /*37d0*/  LDC R21, c[0x0][0x144] ;  /* 0x00005100ff157b82 */ /* 0x000eb00000000800 */
[----:B------:R-:W2:Y:S08]  /*37e0*/  LDC R0, c[0x0][0x630] ;  /* 0x00018c00ff007b82 */ /* 0x000eb00000000800 */
[----:B------:R-:W2:Y:S01]  /*37f0*/  LDC.64 R14, c[0x0][0x620] ;  /* 0x00018800ff0e7b82 */ /* 0x000ea20000000a00 */
[----:B-1----:R-:W-:-:S04]  /*3800*/  ISETP.NE.U32.AND P0, PT, R10, RZ, PT ;  /* 0x000000ff0a00720c */ /* 0x002fc80003f05070 */
[----:B------:R-:W-:Y:S02]  /*3810*/  ISETP.NE.AND.EX P0, PT, R11, RZ, PT, P0 ;  /* 0x000000ff0b00720c */ /* 0x000fe40003f05300 */
[----:B0-----:R-:W-:-:S05]  /*3820*/  I2FP.F32.U32 R3, R12 ;  /* 0x0000000c00037245 */ /* 0x001fca0000201000 */
[----:B------:R-:W-:-:S04]  /*3830*/  FMUL R3, R3, UR4 ;  /* 0x0000000403037c20 */ /* 0x000fc80008400000 */
[----:B------:R0:W1:Y:S02]  /*3840*/  F2I.U32.TRUNC.NTZ R20, R3 ;  /* 0x0000000300147305 */ /* 0x000064000020f000 */
[----:B------:R-:W-:Y:S05]  /*3850*/  @!P0 BRA `(.L_x_59) ;  /* 0x0000000000288947 */ /* 0x000fea0003800000 */
[----:B0-----:R-:W0:Y:S02]  /*3860*/  LDC R3, c[0x0][0x634] ;  /* 0x00018d00ff037b82 */ /* 0x001e240000000800 */
[----:B0-----:R-:W-:-:S05]  /*3870*/  IADD3 R3, P0, R2, R3, RZ ;  /* 0x0000000302037210 */ /* 0x001fca0007f1e0ff */
[----:B------:R-:W-:-:S04]  /*3880*/  IMAD.X R13, RZ, RZ, R17, P0 ;  /* 0x000000ffff0d7224 */ /* 0x000fc800000e0611 */
[----:B------:R-:W-:-:S04]  /*3890*/  IMAD.WIDE.U32 R4, R13, R10, RZ ;  /* 0x0000000a0d047225 */ /* 0x000fc800078e00ff */
[----:B---3--:R-:W-:-:S04]  /*38a0*/  IMAD.WIDE.U32 R6, P0, R3, R11, R4 ;  /* 0x0000000b03067225 */ /* 0x008fc80007800004 */
[----:B------:R-:W-:-:S04]  /*38b0*/  IMAD.WIDE.U32 R4, R3, R10, RZ ;  /* 0x0000000a03047225 */ /* 0x000fc800078e00ff */
[----:B------:R-:W-:Y:S01]  /*38c0*/  IMAD.X R9, RZ, RZ, RZ, P0 ;  /* 0x000000ffff097224 */ /* 0x000fe200000e06ff */
[----:B------:R-:W-:Y:S01]  /*38d0*/  IADD3 RZ, P0, R5, R6, RZ ;  /* 0x0000000605ff7210 */ /* 0x000fe20007f1e0ff */
[----:B------:R-:W-:-:S04]  /*38e0*/  IMAD.MOV.U32 R8, RZ, RZ, R7 ;  /* 0x000000ffff087224 */ /* 0x000fc800078e0007 */
[----:B------:R-:W-:-:S08]  /*38f0*/  IMAD.WIDE.U32.X R8, R13, R11, R8, P0 ;  /* 0x0000000b0d087225 */ /* 0x000fd000000e0408 */
.L_x_59:
[-CC-:B--2---:R-:W-:Y:S01]  /*3900*/  SHF.R.U64 R23, R8, R0.reuse, R9.reuse ;  /* 0x0000000008177219 */ /* 0x184fe20000001209 */
[----:B------:R-:W2:Y:S01]  /*3910*/  LDC.64 R28, c[0x0][0x640] ;  /* 0x00019000ff1c7b82 */ /* 0x000ea20000000a00 */
[----:B------:R-:W-:Y:S01]  /*3920*/  SHF.R.U32.HI R0, RZ, R0, R9 ;  /* 0x00000000ff007219 */ /* 0x000fe20000011609 */
[----:B-1----:R-:W-:Y:S01]  /*3930*/  IMAD.MOV R20, RZ, RZ, -R20 ;  /* 0x000000ffff147224 */ /* 0x002fe200078e0a14 */
[----:B---3--:R-:W-:Y:S01]  /*3940*/  IADD3 R7, P0, RZ, -R23, RZ ;  /* 0x80000017ff077210 */ /* 0x008fe20007f1e0ff */
[----:B------:R-:W-:Y:S02]  /*3950*/  ULDC UR4, c[0x0][0x154] ;  /* 0x0000550000047ab9 */ /* 0x000fe40000000800 */
[----:B------:R-:W-:Y:S02]  /*3960*/  IMAD R21, R21, R20, R12 ;  /* 0x0000001415157224 */ /* 0x000fe400078e020c */
[----:B------:R-:W1:Y:S01]  /*3970*/  LDC R6, c[0x0][0x618] ;  /* 0x00018600ff067b82 */ /* 0x000e620000000800 */
[----:B0-----:R-:W-:-:S04]  /*3980*/  IMAD.X R3, RZ, RZ, ~R0, P0 ;  /* 0x000000ffff037224 */ /* 0x001fc800000e0e00 */
[-C--:B------:R-:W-:Y:S02]  /*3990*/  IMAD R0, R3, R14.reuse, RZ ;  /* 0x0000000e03007224 */ /* 0x080fe400078e02ff */
[----:B------:R-:W-:Y:S01]  /*39a0*/  IMAD.MOV.U32 R3, RZ, RZ, R17 ;  /* 0x000000ffff037224 */ /* 0x000fe200078e0011 */
[----:B------:R-:W0:Y:S01]  /*39b0*/  LDC R8, c[0x0][0x608] ;  /* 0x00018200ff087b82 */ /* 0x000e220000000800 */
[----:B------:R-:W-:-:S04]  /*39c0*/  IMAD.WIDE.U32 R4, R7, R14, R2 ;  /* 0x0000000e07047225 */ /* 0x000fc800078e0002 */
[----:B------:R-:W-:-:S03]  /*39d0*/  IMAD R3, R7, R15, R0 ;  /* 0x0000000f07037224 */ /* 0x000fc600078e0200 */
[----:B------:R-:W3:Y:S01]  /*39e0*/  LDC R26, c[0x0][0x658] ;  /* 0x00019600ff1a7b82 */ /* 0x000ee20000000800 */
[----:B------:R-:W-:Y:S01]  /*39f0*/  I2FP.F32.U32 R0, R24 ;  /* 0x0000001800007245 */ /* 0x000fe20000201000 */
[----:B------:R-:W-:Y:S01]  /*3a00*/  IMAD.MOV.U32 R7, RZ, RZ, 0x1 ;  /* 0x00000001ff077424 */ /* 0x000fe200078e00ff */
[----:B--2---:R-:W-:Y:S01]  /*3a10*/  ISETP.NE.U32.AND P0, PT, R28, RZ, PT ;  /* 0x000000ff1c00720c */ /* 0x004fe20003f05070 */
[----:B------:R-:W-:Y:S02]  /*3a20*/  IMAD.IADD R3, R5, 0x1, R3 ;  /* 0x0000000105037824 */ /* 0x000fe400078e0203 */
[----:B------:R-:W-:Y:S01]  /*3a30*/  FMUL R0, R0, UR4 ;  /* 0x0000000400007c20 */ /* 0x000fe20008400000 */
[----:B------:R-:W-:Y:S01]  /*3a40*/  ISETP.NE.AND.EX P0, PT, R29, RZ, PT, P0 ;  /* 0x000000ff1d00720c */ /* 0x000fe20003f05300 */
[----:B------:R-:W2:Y:S01]  /*3a50*/  LDC R15, c[0x0][0x148] ;  /* 0x00005200ff0f7b82 */ /* 0x000ea20000000800 */
[-CC-:B-1----:R-:W-:Y:S01]  /*3a60*/  SHF.R.U64 R12, R4, R6.reuse, R3.reuse ;  /* 0x00000006040c7219 */ /* 0x182fe20000001203 */
[----:B------:R1:W1:Y:S01]  /*3a70*/  F2I.U32.TRUNC.NTZ R13, R0 ;  /* 0x00000000000d7305 */ /* 0x000262000020f000 */
[----:B------:R-:W-:Y:S01]  /*3a80*/  SHF.R.U32.HI R3, RZ, R6, R3 ;  /* 0x00000006ff037219 */ /* 0x000fe20000011603 */
[----:B------:R-:W-:-:S04]  /*3a90*/  IMAD.MOV.U32 R5, RZ, RZ, -0x1 ;  /* 0xffffffffff057424 */ /* 0x000fc800078e00ff */
[----:B------:R-:W1:Y:S01]  /*3aa0*/  LDC R20, c[0x0][0x600] ;  /* 0x00018000ff147b82 */ /* 0x000e620000000800 */
[-CC-:B0-----:R-:W-:Y:S02]  /*3ab0*/  SHF.R.U64 R10, R12, R8.reuse, R3.reuse ;  /* 0x000000080c0a7219 */ /* 0x181fe40000001203 */
[----:B------:R-:W-:-:S05]  /*3ac0*/  SHF.R.U32.HI R3, RZ, R8, R3 ;  /* 0x00000008ff037219 */ /* 0x000fca0000011603 */
[----:B------:R-:W0:Y:S01]  /*3ad0*/  LDC R27, c[0x0][0x648] ;  /* 0x00019200ff1b7b82 */ /* 0x000e220000000800 */
[-C--:B---3--:R-:W-:Y:S02]  /*3ae0*/  SHF.L.U32 R4, R5, R26.reuse, RZ ;  /* 0x0000001a05047219 */ /* 0x088fe400000006ff */
[-CC-:B------:R-:W-:Y:S02]  /*3af0*/  SHF.R.U64 R14, R10, R26.reuse, R3.reuse ;  /* 0x0000001a0a0e7219 */ /* 0x180fe40000001203 */
[----:B------:R-:W-:Y:S02]  /*3b00*/  SHF.R.U32.HI R5, RZ, R26, R3 ;  /* 0x0000001aff057219 */ /* 0x000fe40000011603 */
[----:B------:R-:W-:Y:S01]  /*3b10*/  LOP3.LUT R25, RZ, R4, RZ, 0x33, !PT ;  /* 0x00000004ff197212 */ /* 0x000fe200078e33ff */
[----:B------:R-:W3:Y:S01]  /*3b20*/  LDC R30, c[0x0][0x638] ;  /* 0x00018e00ff1e7b82 */ /* 0x000ee20000000800 */
[----:B------:R-:W-:Y:S01]  /*3b30*/  SHF.L.U32 R26, R7, R26, RZ ;  /* 0x0000001a071a7219 */ /* 0x000fe200000006ff */
[----:B------:R-:W-:-:S06]  /*3b40*/  IMAD.MOV.U32 R4, RZ, RZ, R14 ;  /* 0x000000ffff047224 */ /* 0x000fcc00078e000e */
[----:B------:R-:W0:Y:S01]  /*3b50*/  LDC R31, c[0x0][0x610] ;  /* 0x00018400ff1f7b82 */ /* 0x000e220000000800 */
[----:B------:R-:W-:Y:S05]  /*3b60*/  @!P0 BRA `(.L_x_60) ;  /* 0x0000000000288947 */ /* 0x000fea0003800000 */
[----:B------:R-:W4:Y:S02]  /*3b70*/  LDC R3, c[0x0][0x64c] ;  /* 0x00019300ff037b82 */ /* 0x000f240000000800 */
[----:B----4-:R-:W-:-:S05]  /*3b80*/  IADD3 R3, P0, R14, R3, RZ ;  /* 0x000000030e037210 */ /* 0x010fca0007f1e0ff */
        /* <DEDUP_REMOVED lines=8> */
.L_x_60:
[----:B------:R-:W-:Y:S01]  /*3c10*/  ISETP.NE.AND P0, PT, R16, 0x1, PT ;  /* 0x000000011000780c */ /* 0x000fe20003f05270 */
[----:B-1----:R-:W-:Y:S01]  /*3c20*/  VIADD R7, R20, 0xffffffff ;  /* 0xffffffff14077836 */ /* 0x002fe20000000000 */
[----:B0-----:R-:W-:Y:S01]  /*3c30*/  SHF.R.U64 R0, R4, R27, R5 ;  /* 0x0000001b04007219 */ /* 0x001fe20000001205 */
[----:B------:R-:W-:Y:S01]  /*3c40*/  IMAD.MOV R13, RZ, RZ, -R13 ;  /* 0x000000ffff0d7224 */ /* 0x000fe200078e0a0d */
[----:B------:R-:W-:Y:S01]  /*3c50*/  LOP3.LUT R5, R10, R25, RZ, 0xc0, !PT ;  /* 0x000000190a057212 */ /* 0x000fe200078ec0ff */
[----:B------:R-:W-:Y:S01]  /*3c60*/  IMAD.MOV.U32 R4, RZ, RZ, 0x1 ;  /* 0x00000001ff047424 */ /* 0x000fe200078e00ff */
[----:B------:R-:W-:Y:S01]  /*3c70*/  LOP3.LUT R12, R12, R7, RZ, 0xc0, !PT ;  /* 0x000000070c0c7212 */ /* 0x000fe200078ec0ff */
[----:B------:R-:W-:Y:S02]  /*3c80*/  IMAD.MOV R3, RZ, RZ, -R0 ;  /* 0x000000ffff037224 */ /* 0x000fe400078e0a00 */
[----:B------:R-:W-:Y:S02]  /*3c90*/  IMAD R0, R26, R0, R5 ;  /* 0x000000001a007224 */ /* 0x000fe400078e0205 */
[----:B---3--:R-:W-:-:S02]  /*3ca0*/  IMAD R3, R3, R30, R14 ;  /* 0x0000001e03037224 */ /* 0x008fc400078e020e */
[----:B--2---:R-:W-:Y:S02]  /*3cb0*/  @P0 IMAD R21, R15, R13, R24 ;  /* 0x0000000d0f150224 */ /* 0x004fe400078e0218 */
[----:B------:R-:W-:Y:S01]  /*3cc0*/  IMAD R5, R3, R20, R12 ;  /* 0x0000001403057224 */ /* 0x000fe200078e020c */
[----:B------:R-:W-:Y:S01]  /*3cd0*/  PRMT R3, R4, 0x7610, R3 ;  /* 0x0000761004037816 */ /* 0x000fe20000000003 */
[----:B------:R-:W-:-:S05]  /*3ce0*/  IMAD R0, R0, R31, R21 ;  /* 0x0000001f00007224 */ /* 0x000fca00078e0215 */
[----:B------:R-:W-:Y:S02]  /*3cf0*/  SEL R42, R5, R0, !P0 ;  /* 0x00000000052a7207 */ /* 0x000fe40004000000 */
[----:B------:R-:W-:-:S07]  /*3d00*/  SEL R0, R0, R5, !P0 ;  /* 0x0000000500007207 */ /* 0x000fce0004000000 */
.L_x_58:
[----:B------:R-:W-:Y:S01]  /*3d10*/  LOP3.LUT P0, RZ, R3, 0xff, RZ, 0xc0, !PT ;  /* 0x000000ff03ff7812 */ /* 0x000fe2000780c0ff */
[----:B------:R-:W-:-:S12]  /*3d20*/  IMAD.MOV.U32 R43, RZ, RZ, R0 ;  /* 0x000000ffff2b7224 */ /* 0x000fd800078e0000 */
[----:B------:R-:W-:Y:S05]  /*3d30*/  @P0 BRA `(.L_x_61) ;  /* 0xffffffd000b40947 */ /* 0x000fea000383ffff */
[----:B------:R-:W-:Y:S05]  /*3d40*/  EXIT ;  /* 0x000000000000794d */ /* 0x000fea0003800000 */
.L_x_4:
[----:B0-----:R-:W-:Y:S01]  /*3d50*/  ULDC.64 UR4, c[0x0][0x650] ;  /* 0x0001940000047ab9 */ /* 0x001fe20000000a00 */
        /* <DEDUP_REMOVED lines=25> */
.L_x_63:
[--C-:B------:R-:W-:Y:S01]  /*3ef0*/  SHF.R.U64 R12, R10, R14, R11.reuse ;  /* 0x0000000e0a0c7219 */ /* 0x100fe2000000120b */
[----:B------:R-:W0:Y:S01]  /*3f00*/  LDC R22, c[0x0][0x618] ;  /* 0x00018600ff167b82 */ /* 0x000e220000000800 */
[----:B------:R-:W-:Y:S01]  /*3f10*/  I2FP.F32.U32 R8, R4 ;  /* 0x0000000400087245 */ /* 0x000fe20000201000 */
[----:B------:R-:W-:Y:S01]  /*3f20*/  ULDC UR4, c[0x0][0x150] ;  /* 0x0000540000047ab9 */ /* 0x000fe20000000800 */
[----:B------:R-:W-:Y:S01]  /*3f30*/  SHF.R.U32.HI R5, RZ, R14, R11 ;  /* 0x0000000eff057219 */ /* 0x000fe2000001160b */
[----:B------:R-:W-:Y:S01]  /*3f40*/  IMAD.MOV.U32 R6, RZ, RZ, R2 ;  /* 0x000000ffff067224 */ /* 0x000fe200078e0002 */
[----:B------:R-:W-:Y:S01]  /*3f50*/  IADD3 R9, P0, RZ, -R12, RZ ;  /* 0x8000000cff097210 */ /* 0x000fe20007f1e0ff */
[----:B------:R-:W-:Y:S01]  /*3f60*/  FMUL R11, R8, UR4 ;  /* 0x00000004080b7c20 */ /* 0x000fe20008400000 */
[----:B------:R-:W-:Y:S01]  /*3f70*/  IMAD.MOV.U32 R7, RZ, RZ, R17 ;  /* 0x000000ffff077224 */ /* 0x000fe200078e0011 */
[----:B------:R-:W1:Y:S01]  /*3f80*/  LDC.64 R24, c[0x0][0x640] ;  /* 0x00019000ff187b82 */ /* 0x000e620000000a00 */
[----:B------:R-:W-:Y:S01]  /*3f90*/  ULDC UR4, c[0x0][0x154] ;  /* 0x0000550000047ab9 */ /* 0x000fe20000000800 */
[----:B------:R-:W-:-:S02]  /*3fa0*/  IMAD.X R5, RZ, RZ, ~R5, P0 ;  /* 0x000000ffff057224 */ /* 0x000fc400000e0e05 */
[----:B------:R-:W2:Y:S01]  /*3fb0*/  F2I.U32.TRUNC.NTZ R11, R11 ;  /* 0x0000000b000b7305 */ /* 0x000ea2000020f000 */
[----:B------:R-:W-:-:S03]  /*3fc0*/  IMAD.WIDE.U32 R6, R9, R20, R6 ;  /* 0x0000001409067225 */ /* 0x000fc600078e0006 */
[----:B------:R-:W3:Y:S01]  /*3fd0*/  LDC R13, c[0x0][0x144] ;  /* 0x00005100ff0d7b82 */ /* 0x000ee20000000800 */
[----:B------:R-:W-:-:S04]  /*3fe0*/  IMAD R8, R5, R20, RZ ;  /* 0x0000001405087224 */ /* 0x000fc800078e02ff */
[----:B------:R-:W-:Y:S02]  /*3ff0*/  IMAD R5, R9, R21, R8 ;  /* 0x0000001509057224 */ /* 0x000fe400078e0208 */
[----:B------:R-:W-:Y:S01]  /*4000*/  IMAD.MOV.U32 R8, RZ, RZ, -0x1 ;  /* 0xffffffffff087424 */ /* 0x000fe200078e00ff */
[----:B------:R-:W4:Y:S01]  /*4010*/  LDC R14, c[0x0][0x608] ;  /* 0x00018200ff0e7b82 */ /* 0x000f220000000800 */
[----:B------:R-:W-:Y:S01]  /*4020*/  IMAD.IADD R5, R7, 0x1, R5 ;  /* 0x0000000107057824 */ /* 0x000fe200078e0205 */
[----:B------:R-:W-:-:S04]  /*4030*/  I2FP.F32.U32 R7, R3 ;  /* 0x0000000300077245 */ /* 0x000fc80000201000 */
[-C--:B0-----:R-:W-:Y:S01]  /*4040*/  SHF.R.U64 R10, R6, R22.reuse, R5 ;  /* 0x00000016060a7219 */ /* 0x081fe20000001205 */
[----:B--2---:R-:W-:Y:S01]  /*4050*/  IMAD.MOV R6, RZ, RZ, -R11 ;  /* 0x000000ffff067224 */ /* 0x004fe200078e0a0b */
[----:B------:R-:W0:Y:S01]  /*4060*/  LDC R9, c[0x0][0x658] ;  /* 0x00019600ff097b82 */ /* 0x000e220000000800 */
[----:B-1----:R-:W-:Y:S01]  /*4070*/  ISETP.NE.U32.AND P0, PT, R24, RZ, PT ;  /* 0x000000ff1800720c */ /* 0x002fe20003f05070 */
[----:B------:R-:W-:Y:S01]  /*4080*/  FMUL R7, R7, UR4 ;  /* 0x0000000407077c20 */ /* 0x000fe20008400000 */
[----:B------:R-:W-:Y:S02]  /*4090*/  SHF.R.U32.HI R5, RZ, R22, R5 ;  /* 0x00000016ff057219 */ /* 0x000fe40000011605 */
[----:B------:R-:W-:-:S03]  /*40a0*/  ISETP.NE.AND.EX P0, PT, R25, RZ, PT, P0 ;  /* 0x000000ff1900720c */ /* 0x000fc60003f05300 */
[----:B------:R-:W1:Y:S01]  /*40b0*/  LDC R20, c[0x0][0x148] ;  /* 0x00005200ff147b82 */ /* 0x000e620000000800 */
[----:B---3--:R-:W-:Y:S02]  /*40c0*/  IMAD R23, R13, R6, R4 ;  /* 0x000000060d177224 */ /* 0x008fe400078e0204 */
[----:B------:R-:W-:-:S05]  /*40d0*/  IMAD.MOV.U32 R6, RZ, RZ, 0x1 ;  /* 0x00000001ff067424 */ /* 0x000fca00078e00ff */
[----:B------:R-:W2:Y:S01]  /*40e0*/  LDC R21, c[0x0][0x600] ;  /* 0x00018000ff157b82 */ /* 0x000ea20000000800 */
[-CC-:B----4-:R-:W-:Y:S02]  /*40f0*/  SHF.R.U64 R13, R10, R14.reuse, R5.reuse ;  /* 0x0000000e0a0d7219 */ /* 0x190fe40000001205 */
[----:B------:R-:W-:Y:S02]  /*4100*/  SHF.R.U32.HI R4, RZ, R14, R5 ;  /* 0x0000000eff047219 */ /* 0x000fe40000011605 */
[----:B------:R3:W4:Y:S03]  /*4110*/  F2I.U32.TRUNC.NTZ R14, R7 ;  /* 0x00000007000e7305 */ /* 0x000726000020f000 */
[----:B------:R-:W1:Y:S01]  /*4120*/  LDC R26, c[0x0][0x648] ;  /* 0x00019200ff1a7b82 */ /* 0x000e620000000800 */
[-C--:B0-----:R-:W-:Y:S02]  /*4130*/  SHF.R.U64 R15, R13, R9.reuse, R4 ;  /* 0x000000090d0f7219 */ /* 0x081fe40000001204 */
[----:B------:R-:W-:-:S02]  /*4140*/  SHF.L.U32 R8, R8, R9, RZ ;  /* 0x0000000908087219 */ /* 0x000fc400000006ff */
[-C--:B------:R-:W-:Y:S01]  /*4150*/  SHF.R.U32.HI R5, RZ, R9.reuse, R4 ;  /* 0x00000009ff057219 */ /* 0x080fe20000011604 */
[----:B------:R-:W-:Y:S01]  /*4160*/  IMAD.MOV.U32 R4, RZ, RZ, R15 ;  /* 0x000000ffff047224 */ /* 0x000fe200078e000f */
[----:B------:R-:W-:Y:S01]  /*4170*/  SHF.L.U32 R22, R6, R9, RZ ;  /* 0x0000000906167219 */ /* 0x000fe200000006ff */
[----:B------:R-:W0:Y:S01]  /*4180*/  LDC R27, c[0x0][0x638] ;  /* 0x00018e00ff1b7b82 */ /* 0x000e220000000800 */
[----:B------:R-:W-:-:S07]  /*4190*/  LOP3.LUT R28, RZ, R8, RZ, 0x33, !PT ;  /* 0x00000008ff1c7212 */ /* 0x000fce00078e33ff */
        /* <DEDUP_REMOVED lines=12> */
.L_x_64:
[----:B------:R-:W-:Y:S01]  /*4260*/  ISETP.NE.AND P0, PT, R16, 0x1, PT ;  /* 0x000000011000780c */ /* 0x000fe20003f05270 */
[----:B--2---:R-:W-:Y:S01]  /*4270*/  VIADD R7, R21, 0xffffffff ;  /* 0xffffffff15077836 */ /* 0x004fe20000000000 */
[----:B-1----:R-:W-:Y:S01]  /*4280*/  SHF.R.U64 R5, R4, R26, R5 ;  /* 0x0000001a04057219 */ /* 0x002fe20000001205 */
[----:B------:R-:W-:Y:S01]  /*4290*/  IMAD.MOV R14, RZ, RZ, -R14 ;  /* 0x000000ffff0e7224 */ /* 0x000fe200078e0a0e */
[----:B------:R-:W-:Y:S01]  /*42a0*/  LOP3.LUT R4, R13, R28, RZ, 0xc0, !PT ;  /* 0x0000001c0d047212 */ /* 0x000fe200078ec0ff */
[----:B------:R-:W-:Y:S01]  /*42b0*/  IMAD.MOV.U32 R8, RZ, RZ, R12 ;  /* 0x000000ffff087224 */ /* 0x000fe200078e000c */
[----:B------:R-:W-:Y:S01]  /*42c0*/  LOP3.LUT R10, R10, R7, RZ, 0xc0, !PT ;  /* 0x000000070a0a7212 */ /* 0x000fe200078ec0ff */
[----:B------:R-:W-:Y:S02]  /*42d0*/  IMAD.MOV R6, RZ, RZ, -R5 ;  /* 0x000000ffff067224 */ /* 0x000fe400078e0a05 */
[----:B------:R-:W-:-:S04]  /*42e0*/  IMAD R4, R22, R5, R4 ;  /* 0x0000000516047224 */ /* 0x000fc800078e0204 */
[----:B------:R-:W-:Y:S02]  /*42f0*/  @P0 IMAD R23, R20, R14, R3 ;  /* 0x0000000e14170224 */ /* 0x000fe400078e0203 */
[----:B0-----:R-:W-:Y:S02]  /*4300*/  IMAD R3, R6, R27, R15 ;  /* 0x0000001b06037224 */ /* 0x001fe400078e020f */
[----:B------:R-:W-:Y:S02]  /*4310*/  IMAD R7, R4, R29, R23 ;  /* 0x0000001d04077224 */ /* 0x000fe400078e0217 */
[----:B------:R-:W-:Y:S02]  /*4320*/  IMAD R4, R3, R21, R10 ;  /* 0x0000001503047224 */ /* 0x000fe400078e020a */
[----:B------:R-:W-:-:S03]  /*4330*/  IMAD.MOV.U32 R6, RZ, RZ, 0x1 ;  /* 0x00000001ff067424 */ /* 0x000fc600078e00ff */
[----:B------:R-:W-:Y:S02]  /*4340*/  SEL R9, R4, R7, !P0 ;  /* 0x0000000704097207 */ /* 0x000fe40004000000 */
[----:B------:R-:W-:-:S07]  /*4350*/  SEL R7, R7, R4, !P0 ;  /* 0x0000000407077207 */ /* 0x000fce0004000000 */
.L_x_62:
[----:B------:R-:W-:-:S08]  /*4360*/  NOP ;  /* 0x0000000000007918 */ /* 0x000fd00000000000 */
[----:B------:R-:W0:-:S00]  /*4370*/  USETMAXREG.DEALLOC.CTAPOOL 0x28 ;  /* 0x00000028000079c8 */ /* 0x000e0000080e0500 */
[----:B0-----:R-:W-:-:S13]  /*4380*/  ISETP.NE.AND P0, PT, R0, RZ, PT ;  /* 0x000000ff0000720c */ /* 0x001fda0003f05270 */
[----:B------:R-:W-:Y:S05]  /*4390*/  @P0 EXIT ;  /* 0x000000000000094d */ /* 0x000fea0003800000 */
[----:B------:R-:W-:Y:S01]  /*43a0*/  LOP3.LUT P0, RZ, R6, 0xff, RZ, 0xc0, !PT ;  /* 0x000000ff06ff7812 */ /* 0x000fe2000780c0ff */
[----:B------:R-:W-:Y:S02]  /*43b0*/  IMAD.MOV.U32 R0, RZ, RZ, 0x1 ;  /* 0x00000001ff007424 */ /* 0x000fe400078e00ff */
[----:B------:R-:W-:-:S10]  /*43c0*/  IMAD.MOV.U32 R13, RZ, RZ, RZ ;  /* 0x000000ffff0d7224 */ /* 0x000fd400078e00ff */
[----:B------:R-:W-:Y:S05]  /*43d0*/  @!P0 BRA `(.L_x_65) ;  /* 0x0000000c00288947 */ /* 0x000fea0003800000 */
[----:B------:R-:W0:Y:S01]  /*43e0*/  LDC R0, c[0x0][0x28c] ;  /* 0x0000a300ff007b82 */ /* 0x000e220000000800 */
[C---:B------:R-:W-:Y:S01]  /*43f0*/  LOP3.LUT P2, RZ, R18.reuse, 0x7f, RZ, 0xc0, !PT ;  /* 0x0000007f12ff7812 */ /* 0x040fe2000784c0ff */
[----:B------:R-:W-:Y:S01]  /*4400*/  BSSY B0, `(.L_x_65) ;  /* 0x00000c7000007945 */ /* 0x000fe20003800000 */
[----:B------:R-:W-:Y:S01]  /*4410*/  LOP3.LUT P0, RZ, R18, 0x1f, RZ, 0xc0, !PT ;  /* 0x0000001f12ff7812 */ /* 0x000fe2000780c0ff */
[----:B------:R-:W-:Y:S01]  /*4420*/  IMAD.MOV.U32 R12, RZ, RZ, 0x1 ;  /* 0x00000001ff0c7424 */ /* 0x000fe200078e00ff */
[----:B------:R-:W-:Y:S01]  /*4430*/  LOP3.LUT R11, R19, 0x2, RZ, 0xfc, !PT ;  /* 0x00000002130b7812 */ /* 0x000fe200078efcff */
[----:B------:R-:W-:Y:S01]  /*4440*/  IMAD.MOV.U32 R13, RZ, RZ, RZ ;  /* 0x000000ffff0d7224 */ /* 0x000fe200078e00ff */
[----:B------:R-:W-:Y:S01]  /*4450*/  PLOP3.LUT P0, PT, P0, P2, PT, 0x8a, 0x0 ;  /* 0x000000000000781c */ /* 0x000fe20000705172 */
[----:B------:R-:W-:Y:S01]  /*4460*/  ULDC.64 UR16, c[0x0][0x198] ;  /* 0x0000660000107ab9 */ /* 0x000fe20000000a00 */
[----:B0-----:R-:W-:-:S05]  /*4470*/  VIADD R0, R0, 0x3f ;  /* 0x0000003f00007836 */ /* 0x001fca0000000000 */
[----:B------:R-:W-:-:S04]  /*4480*/  SHF.R.S32.HI R3, RZ, 0x1f, R0 ;  /* 0x0000001fff037819 */ /* 0x000fc80000011400 */
[----:B------:R-:W-:Y:S01]  /*4490*/  LEA.HI R3, R3, R0, RZ, 0x6 ;  /* 0x0000000003037211 */ /* 0x000fe200078f30ff */
[----:B------:R-:W-:-:S03]  /*44a0*/  IMAD.MOV.U32 R0, RZ, RZ, 0x1 ;  /* 0x00000001ff007424 */ /* 0x000fc600078e00ff */
[----:B------:R-:W-:-:S07]  /*44b0*/  SHF.R.S32.HI R10, RZ, 0x6, R3 ;  /* 0x00000006ff0a7819 */ /* 0x000fce0000011403 */
.L_x_77:
[----:B------:R-:W-:-:S03]  /*44c0*/  UMOV UR4, 0xffffffff ;  /* 0xffffffff00047882 */ /* 0x000fc60000000000 */
[----:B0-----:R-:W-:Y:S05]  /*44d0*/  BRA.DIV UR4, `(.L_x_66) ;  /* 0x0000001204647947 */ /* 0x001fea000b800000 */
[----:B------:R-:W-:-:S13]  /*44e0*/  ELECT P6, URZ, PT ;  /* 0x00000000003f782f */ /* 0x000fda00038c0000 */
.L_x_92:
[----:B------:R-:W0:Y:S01]  /*44f0*/  LDC R3, c[0x0][0x28c] ;  /* 0x0000a300ff037b82 */ /* 0x000e220000000800 */
[----:B------:R-:W-:Y:S01]  /*4500*/  BSSY B1, `(.L_x_67) ;  /* 0x0000037000017945 */ /* 0x000fe20003800000 */
[----:B0-----:R-:W-:-:S13]  /*4510*/  ISETP.LT.OR P6, PT, R3, 0x1, !P6 ;  /* 0x000000010300780c */ /* 0x001fda00077c1670 */
[----:B------:R-:W-:Y:S05]  /*4520*/  @P6 BRA `(.L_x_68) ;  /* 0x0000000000d06947 */ /* 0x000fea0003800000 */
[----:B------:R-:W-:Y:S02]  /*4530*/  IMAD.SHL.U32 R9, R9, 0x10, RZ ;  /* 0x0000001009097824 */ /* 0x000fe400078e00ff */
[----:B------:R-:W-:Y:S02]  /*4540*/  IMAD R7, R7, 0xc0, RZ ;  /* 0x000000c007077824 */ /* 0x000fe400078e02ff */
[----:B------:R-:W-:Y:S02]  /*4550*/  VIADD R18, R10, 0x1 ;  /* 0x000000010a127836 */ /* 0x000fe40000000000 */
[----:B------:R-:W-:Y:S02]  /*4560*/  IMAD.MOV.U32 R20, RZ, RZ, RZ ;  /* 0x000000ffff147224 */ /* 0x000fe400078e00ff */
[----:B------:R-:W-:Y:S02]  /*4570*/  IMAD.MOV.U32 R3, RZ, RZ, R0 ;  /* 0x000000ffff037224 */ /* 0x000fe400078e0000 */
[----:B------:R-:W-:-:S07]  /*4580*/  IMAD.MOV.U32 R4, RZ, RZ, R13 ;  /* 0x000000ffff047224 */ /* 0x000fce00078e000d */
.L_x_72:
[----:B------:R-:W0:Y:S01]  /*4590*/  S2R R6, SR_CgaCtaId ;  /* 0x0000000000067919 */ /* 0x000e220000008800 */
[----:B------:R-:W-:-:S04]  /*45a0*/  MOV R5, 0x400 ;  /* 0x0000040000057802 */ /* 0x000fc80000000f00 */
[----:B0-----:R-:W-:Y:S02]  /*45b0*/  LEA R15, R6, R5, 0x18 ;  /* 0x00000005060f7211 */ /* 0x001fe400078ec0ff */
[----:B------:R-:W-:Y:S01]  /*45c0*/  SHF.L.U32 R5, R3, 0x1f, RZ ;  /* 0x0000001f03057819 */ /* 0x000fe200000006ff */
[----:B------:R-:W0:Y:S02]  /*45d0*/  @!P2 LDC R6, c[0x0][0x500] ;  /* 0x00014000ff06ab82 */ /* 0x000e240000000800 */
[----:B------:R-:W-:-:S04]  /*45e0*/  IMAD R14, R4, 0x8, R15 ;  /* 0x00000008040e7824 */ /* 0x000fc800078e020f */
[----:B------:R-:W1:Y:S02]  /*45f0*/  SYNCS.PHASECHK.TRANS64.TRYWAIT P1, [R14+URZ+0x40], R5 ;  /* 0x000040050e0075a7 */ /* 0x000e64000802017f */
[----:B-1----:R-:W-:Y:S05]  /*4600*/  @!P1 BRA `(.L_x_69) ;  /* 0x0000001000389947 */ /* 0x002fea0003800000 */
.L_x_93:
[----:B-1----:R-:W-:Y:S01]  /*4610*/  PRMT R5, R11, 0x9910, RZ ;  /* 0x000099100b057816 */ /* 0x002fe200000000ff */
[----:B0-----:R0:W-:Y:S03]  /*4620*/  @!P2 SYNCS.ARRIVE.TRANS64 RZ, [R14+URZ], R6 ;  /* 0x000000060effa9a7 */ /* 0x0011e6000800003f */
[----:B------:R-:W-:-:S13]  /*4630*/  ISETP.NE.AND P1, PT, R5, 0x2, PT ;  /* 0x000000020500780c */ /* 0x000fda0003f25270 */
[----:B0-----:R-:W-:Y:S05]  /*4640*/  @P1 BRA `(.L_x_70) ;  /* 0x0000000000041947 */ /* 0x001fea0003800000 */
[----:B------:R-:W-:Y:S01]  /*4650*/  BPT.TRAP 0x1 ;  /* 0x000000040000795c */ /* 0x000fe20000300000 */
.L_x_70:
[----:B------:R-:W-:Y:S05]  /*4660*/  @P0 BRA `(.L_x_71) ;  /* 0x0000000000040947 */ /* 0x000fea0003800000 */
[----:B------:R-:W-:Y:S01]  /*4670*/  BPT.TRAP 0x1 ;  /* 0x000000040000795c */ /* 0x000fe20000300000 */
.L_x_71:
[--C-:B------:R-:W-:Y:S01]  /*4680*/  IMAD R5, R4, 0x6000, R15.reuse ;  /* 0x0000600004057824 */ /* 0x100fe200078e020f */
[----:B------:R-:W-:Y:S01]  /*4690*/  R2UR UR9, R14 ;  /* 0x000000000e0972ca */ /* 0x000fe200000e0000 */
[----:B------:R-:W-:Y:S01]  /*46a0*/  IMAD R15, R4, 0x800, R15 ;  /* 0x00000800040f7824 */ /* 0x000fe200078e020f */
[----:B------:R-:W-:Y:S01]  /*46b0*/  UIADD3 UR4, UP0, UR16, 0xf0, URZ ;  /* 0x000000f010047890 */ /* 0x000fe2000ff1e03f */
[----:B------:R-:W-:Y:S01]  /*46c0*/  VIADD R18, R18, 0xffffffff ;  /* 0xffffffff12127836 */ /* 0x000fe20000000000 */
[----:B------:R-:W-:Y:S01]  /*46d0*/  R2UR UR5, R5 ;  /* 0x00000000050572ca */ /* 0x000fe200000e0000 */
[----:B------:R-:W-:Y:S01]  /*46e0*/  UIADD3 UR18, UP1, UR16, 0x1f0, URZ ;  /* 0x000001f010127890 */ /* 0x000fe2000ff3e03f */
[----:B------:R-:W-:Y:S01]  /*46f0*/  R2UR UR8, R15 ;  /* 0x000000000f0872ca */ /* 0x000fe200000e0000 */
[----:B------:R-:W-:Y:S01]  /*4700*/  VIADD R4, R4, 0x1 ;  /* 0x0000000104047836 */ /* 0x000fe20000000000 */
[----:B------:R-:W-:Y:S01]  /*4710*/  R2UR UR11, R7 ;  /* 0x00000000070b72ca */ /* 0x000fe200000e0000 */
[----:B------:R-:W-:Y:S01]  /*4720*/  UIADD3.X UR19, URZ, UR17, URZ, UP1, !UPT ;  /* 0x000000113f137290 */ /* 0x000fe20008ffe43f */
[----:B------:R-:W-:Y:S01]  /*4730*/  R2UR UR10, R20 ;  /* 0x00000000140a72ca */ /* 0x000fe200000e0000 */
[----:B------:R-:W-:Y:S01]  /*4740*/  UMOV UR6, 0x0 ;  /* 0x0000000000067882 */ /* 0x000fe20000000000 */
[----:B------:R-:W-:Y:S01]  /*4750*/  R2UR UR12, R8 ;  /* 0x00000000080c72ca */ /* 0x000fe200000e0000 */
[----:B------:R-:W-:Y:S01]  /*4760*/  UMOV UR7, 0x10000000 ;  /* 0x1000000000077882 */ /* 0x000fe20000000000 */
[----:B------:R-:W-:Y:S01]  /*4770*/  R2UR UR15, R9 ;  /* 0x00000000090f72ca */ /* 0x000fe200000e0000 */
[----:B------:R-:W-:Y:S01]  /*4780*/  VIADD R20, R20, 0x40 ;  /* 0x0000004014147836 */ /* 0x000fe20000000000 */
[----:B------:R-:W-:Y:S01]  /*4790*/  ISETP.GT.AND P3, PT, R18, 0x1, PT ;  /* 0x000000011200780c */ /* 0x000fe20003f64270 */
[----:B------:R-:W-:Y:S01]  /*47a0*/  UIADD3 UR13, UR5, 0x180, URZ ;  /* 0x00000180050d7890 */ /* 0x000fe2000fffe03f */
[----:B------:R-:W-:Y:S01]  /*47b0*/  ISETP.NE.AND P1, PT, R4, 0x8, PT ;  /* 0x000000080400780c */ /* 0x000fe20003f25270 */
[----:B------:R-:W-:-:S02]  /*47c0*/  UIADD3.X UR5, URZ, UR17, URZ, UP0, !UPT ;  /* 0x000000113f057290 */ /* 0x000fc400087fe43f */
[----:B------:R-:W-:Y:S01]  /*47d0*/  UIADD3 UR14, UR8, 0x30180, URZ ;  /* 0x00030180080e7890 */ /* 0x000fe2000fffe03f */
[----:B------:R-:W-:Y:S02]  /*47e0*/  SEL R6, RZ, 0x1, P1 ;  /* 0x00000001ff067807 */ /* 0x000fe40000800000 */
[----:B------:R-:W-:Y:S01]  /*47f0*/  UMOV UR8, UR13 ;  /* 0x0000000d00087c82 */ /* 0x000fe20008000000 */
[----:B------:R-:W-:Y:S02]  /*4800*/  SEL R4, R4, RZ, P1 ;  /* 0x000000ff04047207 */ /* 0x000fe40000800000 */
[----:B------:R-:W-:Y:S01]  /*4810*/  LOP3.LUT R3, R3, R6, RZ, 0x3c, !PT ;  /* 0x0000000603037212 */ /* 0x000fe200078e3cff */
[----:B------:R0:W-:Y:S02]  /*4820*/  UTMALDG.3D [UR8], [UR4], desc[UR6] ;  /* 0x00000608040075b4 */ /* 0x0001e40008011000 */
[----:B0-----:R-:W-:Y:S01]  /*4830*/  UMOV UR8, UR14 ;  /* 0x0000000e00087c82 */ /* 0x001fe20008000000 */
[----:B------:R-:W-:-:S02]  /*4840*/  UMOV UR11, UR15 ;  /* 0x0000000f000b7c82 */ /* 0x000fc40008000000 */
[----:B------:R0:W-:Y:S02]  /*4850*/  UTMALDG.3D [UR8], [UR18], desc[UR6] ;  /* 0x00000608120075b4 */ /* 0x0001e40008011000 */
[----:B0-----:R-:W-:Y:S05]  /*4860*/  @P3 BRA `(.L_x_72) ;  /* 0xfffffffc00483947 */ /* 0x001fea000383ffff */
.L_x_68:
[----:B------:R-:W-:Y:S05]  /*4870*/  BSYNC B1 ;  /* 0x0000000000017941 */ /* 0x000fea0003800000 */
.L_x_67:
[----:B------:R-:W-:Y:S01]  /*4880*/  LOP3.LUT P4, RZ, R12, 0xff, RZ, 0xc0, !PT ;  /* 0x000000ff0cff7812 */ /* 0x000fe2000788c0ff */
[----:B------:R-:W-:Y:S01]  /*4890*/  ULDC UR4, c[0x0][0xc] ;  /* 0x0000030000047ab9 */ /* 0x000fe20000000800 */
[----:B------:R-:W-:Y:S01]  /*48a0*/  ULDC UR5, c[0x0][0x10] ;  /* 0x0000040000057ab9 */ /* 0x000fe20000000800 */
[----:B------:R-:W0:Y:S01]  /*48b0*/  LDC R5, c[0x0][0x14] ;  /* 0x00000500ff057b82 */ /* 0x000e220000000800 */
[----:B------:R-:W-:Y:S01]  /*48c0*/  IMAD.IADD R13, R10, 0x1, R13 ;  /* 0x000000010a0d7824 */ /* 0x000fe200078e020d */
[----:B------:R-:W-:Y:S01]  /*48d0*/  UIMAD.WIDE.U32 UR4, UR4, UR5, URZ ;  /* 0x00000005040472a5 */ /* 0x000fe2000f8e003f */
[----:B------:R-:W-:Y:S01]  /*48e0*/  BSSY B1, `(.L_x_73) ;  /* 0x0000076000017945 */ /* 0x000fe20003800000 */
[----:B------:R-:W-:Y:S01]  /*48f0*/  IMAD.MOV.U32 R9, RZ, RZ, -0x1 ;  /* 0xffffffffff097424 */ /* 0x000fe200078e00ff */
[----:B------:R-:W-:Y:S01]  /*4900*/  PRMT R12, RZ, 0x7610, R12 ;  /* 0x00007610ff0c7816 */ /* 0x000fe2000000000c */
[----:B------:R-:W-:Y:S01]  /*4910*/  IMAD.MOV.U32 R8, RZ, RZ, -0x1 ;  /* 0xffffffffff087424 */ /* 0x000fe200078e00ff */
[----:B------:R-:W-:-:S02]  /*4920*/  SHF.R.U32.HI R3, RZ, 0x3, R13 ;  /* 0x00000003ff037819 */ /* 0x000fc4000001160d */
[----:B------:R-:W-:Y:S01]  /*4930*/  ISETP.GT.U32.AND P1, PT, R13, 0x7, PT ;  /* 0x000000070d00780c */ /* 0x000fe20003f24070 */
[----:B------:R-:W1:Y:S01]  /*4940*/  @P4 S2R R7, SR_CgaCtaId ;  /* 0x0000000000074919 */ /* 0x000e620000008800 */
[----:B------:R-:W-:Y:S02]  /*4950*/  LOP3.LUT R3, R3, 0x1, RZ, 0xc0, !PT ;  /* 0x0000000103037812 */ /* 0x000fe400078ec0ff */
[C---:B------:R-:W-:Y:S02]  /*4960*/  ISETP.LT.U32.AND P1, PT, R10.reuse, 0x8, P1 ;  /* 0x000000080a00780c */ /* 0x040fe40000f21070 */
[----:B------:R-:W-:Y:S01]  /*4970*/  ISETP.NE.U32.AND P3, PT, R3, 0x1, PT ;  /* 0x000000010300780c */ /* 0x000fe20003f65070 */
[----:B------:R-:W-:Y:S01]  /*4980*/  IMAD.MOV.U32 R3, RZ, RZ, R17 ;  /* 0x000000ffff037224 */ /* 0x000fe200078e0011 */
[----:B------:R-:W-:Y:S02]  /*4990*/  @P4 MOV R4, 0x400 ;  /* 0x0000040000044802 */ /* 0x000fe40000000f00 */
[----:B------:R-:W-:-:S02]  /*49a0*/  ISETP.GT.U32.AND P3, PT, R10, 0x7, !P3 ;  /* 0x000000070a00780c */ /* 0x000fc40005f64070 */
[----:B------:R-:W-:Y:S01]  /*49b0*/  LOP3.LUT R13, R13, 0x7, RZ, 0xc0, !PT ;  /* 0x000000070d0d7812 */ /* 0x000fe200078ec0ff */
[----:B0-----:R-:W-:-:S04]  /*49c0*/  IMAD.WIDE.U32 R2, R5, UR4, R2 ;  /* 0x0000000405027c25 */ /* 0x001fc8000f8e0002 */
[----:B------:R-:W-:Y:S01]  /*49d0*/  IMAD R17, R5, UR5, RZ ;  /* 0x0000000505117c24 */ /* 0x000fe2000f8e02ff */
[----:B------:R-:W-:Y:S01]  /*49e0*/  ULDC.64 UR4, c[0x0][0x650] ;  /* 0x0001940000047ab9 */ /* 0x000fe20000000a00 */
[----:B------:R-:W-:Y:S02]  /*49f0*/  SEL R5, RZ, 0x1, !P1 ;  /* 0x00000001ff057807 */ /* 0x000fe40004800000 */
[----:B------:R-:W-:Y:S01]  /*4a00*/  IMAD.IADD R17, R3, 0x1, R17 ;  /* 0x0000000103117824 */ /* 0x000fe200078e0211 */
[----:B------:R-:W-:Y:S02]  /*4a10*/  ISETP.GE.U32.AND P1, PT, R2, UR4, PT ;  /* 0x0000000402007c0c */ /* 0x000fe4000bf26070 */
[----:B------:R-:W-:Y:S02]  /*4a20*/  SEL R3, RZ, 0x1, !P3 ;  /* 0x00000001ff037807 */ /* 0x000fe40005800000 */
[----:B------:R-:W-:Y:S02]  /*4a30*/  ISETP.GE.U32.AND.EX P1, PT, R17, UR5, PT, P1 ;  /* 0x0000000511007c0c */ /* 0x000fe4000bf26110 */
[----:B------:R-:W-:-:S02]  /*4a40*/  LOP3.LUT R0, R3, R0, R5, 0x96, !PT ;  /* 0x0000000003007212 */ /* 0x000fc400078e9605 */
[----:B------:R-:W-:Y:S02]  /*4a50*/  PRMT R3, RZ, 0x7610, R3 ;  /* 0x00007610ff037816 */ /* 0x000fe40000000003 */
[----:B-1----:R-:W-:Y:S01]  /*4a60*/  @P4 LEA R4, R7, R4, 0x18 ;  /* 0x0000000407044211 */ /* 0x002fe200078ec0ff */
[----:B------:R-:W-:-:S03]  /*4a70*/  IMAD.MOV.U32 R7, RZ, RZ, -0x1 ;  /* 0xffffffffff077424 */ /* 0x000fc600078e00ff */
[----:B------:R0:W-:Y:S03]  /*4a80*/  @P4 SYNCS.ARRIVE.TRANS64.A1T0 RZ, [R4+URZ+0x98], RZ ;  /* 0x000098ff04ff49a7 */ /* 0x0001e6000810003f */
[----:B------:R-:W-:Y:S05]  /*4a90*/  @P1 BRA `(.L_x_74) ;  /* 0x0000000400681947 */ /* 0x000fea0003800000 */
[----:B------:R-:W-:Y:S01]  /*4aa0*/  ULDC.64 UR4, c[0x0][0x628] ;  /* 0x00018a0000047ab9 */ /* 0x000fe20000000a00 */
[----:B------:R-:W1:Y:S01]  /*4ab0*/  S2R R15, SR_CTAID.X ;  /* 0x00000000000f7919 */ /* 0x000e620000002500 */
[----:B------:R-:W-:Y:S01]  /*4ac0*/  ISETP.NE.U32.AND P1, PT, RZ, UR4, PT ;  /* 0x00000004ff007c0c */ /* 0x000fe2000bf25070 */
[----:B------:R-:W-:Y:S01]  /*4ad0*/  ULDC UR7, c[0x0][0x630] ;  /* 0x00018c0000077ab9 */ /* 0x000fe20000000800 */
[----:B0-----:R-:W-:Y:S01]  /*4ae0*/  IMAD.MOV.U32 R4, RZ, RZ, R2 ;  /* 0x000000ffff047224 */ /* 0x001fe200078e0002 */
[----:B------:R-:W0:Y:S01]  /*4af0*/  S2R R14, SR_CTAID.Y ;  /* 0x00000000000e7919 */ /* 0x000e220000002600 */
[----:B------:R-:W-:Y:S01]  /*4b00*/  ISETP.NE.AND.EX P1, PT, RZ, UR5, PT, P1 ;  /* 0x00000005ff007c0c */ /* 0x000fe2000bf25310 */
[----:B------:R-:W-:-:S12]  /*4b10*/  IMAD.MOV.U32 R5, RZ, RZ, R17 ;  /* 0x000000ffff057224 */ /* 0x000fd800078e0011 */
[----:B------:R-:W-:Y:S05]  /*4b20*/  @!P1 BRA `(.L_x_75) ;  /* 0x0000000000289947 */ /* 0x000fea0003800000 */
[----:B------:R-:W-:Y:S02]  /*4b30*/  ULDC UR6, c[0x0][0x634] ;  /* 0x00018d0000067ab9 */ /* 0x000fe40000000800 */
[----:B------:R-:W-:-:S05]  /*4b40*/  IADD3 R9, P1, R2, UR6, RZ ;  /* 0x0000000602097c10 */ /* 0x000fca000ff3e0ff */
[----:B------:R-:W-:-:S04]  /*4b50*/  IMAD.X R3, RZ, RZ, R17, P1 ;  /* 0x000000ffff037224 */ /* 0x000fc800008e0611 */
[----:B------:R-:W-:-:S04]  /*4b60*/  IMAD.WIDE.U32 R6, R3, UR4, RZ ;  /* 0x0000000403067c25 */ /* 0x000fc8000f8e00ff */
[----:B------:R-:W-:-:S04]  /*4b70*/  IMAD.WIDE.U32 R6, P1, R9, UR5, R6 ;  /* 0x0000000509067c25 */ /* 0x000fc8000f820006 */
[----:B------:R-:W-:-:S04]  /*4b80*/  IMAD.WIDE.U32 R8, R9, UR4, RZ ;  /* 0x0000000409087c25 */ /* 0x000fc8000f8e00ff */
[----:B------:R-:W-:Y:S01]  /*4b90*/  IMAD.X R5, RZ, RZ, RZ, P1 ;  /* 0x000000ffff057224 */ /* 0x000fe200008e06ff */
[----:B------:R-:W-:Y:S01]  /*4ba0*/  IADD3 RZ, P1, R9, R6, RZ ;  /* 0x0000000609ff7210 */ /* 0x000fe20007f3e0ff */
[----:B------:R-:W-:-:S04]  /*4bb0*/  IMAD.MOV.U32 R4, RZ, RZ, R7 ;  /* 0x000000ffff047224 */ /* 0x000fc800078e0007 */
[----:B------:R-:W-:-:S08]  /*4bc0*/  IMAD.WIDE.U32.X R4, R3, UR5, R4, P1 ;  /* 0x0000000503047c25 */ /* 0x000fd000088e0404 */
.L_x_75:
[--C-:B------:R-:W-:Y:S01]  /*4bd0*/  SHF.R.U64 R8, R4, UR7, R5.reuse ;  /* 0x0000000704087c19 */ /* 0x100fe20008001205 */
[----:B------:R-:W-:Y:S01]  /*4be0*/  ULDC.64 UR4, c[0x0][0x620] ;  /* 0x0001880000047ab9 */ /* 0x000fe20000000a00 */
[----:B------:R-:W-:Y:S01]  /*4bf0*/  SHF.R.U32.HI R3, RZ, UR7, R5 ;  /* 0x00000007ff037c19 */ /* 0x000fe20008011605 */
[----:B------:R-:W-:Y:S01]  /*4c00*/  ULDC UR6, c[0x0][0x150] ;  /* 0x0000540000067ab9 */ /* 0x000fe20000000800 */
[----:B------:R-:W-:Y:S01]  /*4c10*/  IADD3 R7, P1, RZ, -R8, RZ ;  /* 0x80000008ff077210 */ /* 0x000fe20007f3e0ff */
[----:B------:R-:W2:Y:S01]  /*4c20*/  LDC R22, c[0x0][0x144] ;  /* 0x00005100ff167b82 */ /* 0x000ea20000000800 */
[----:B-1----:R-:W-:Y:S01]  /*4c30*/  I2FP.F32.U32 R9, R15 ;  /* 0x0000000f00097245 */ /* 0x002fe20000201000 */
[----:B------:R-:W-:Y:S01]  /*4c40*/  ULDC.64 UR10, c[0x0][0x640] ;  /* 0x00019000000a7ab9 */ /* 0x000fe20000000a00 */
[----:B------:R-:W-:Y:S01]  /*4c50*/  ULDC UR7, c[0x0][0x154] ;  /* 0x0000550000077ab9 */ /* 0x000fe20000000800 */
[----:B------:R-:W-:Y:S01]  /*4c60*/  IMAD.X R3, RZ, RZ, ~R3, P1 ;  /* 0x000000ffff037224 */ /* 0x000fe200008e0e03 */
[----:B------:R-:W-:Y:S01]  /*4c70*/  ISETP.NE.U32.AND P1, PT, RZ, UR10, PT ;  /* 0x0000000aff007c0c */ /* 0x000fe2000bf25070 */
[----:B------:R-:W-:-:S02]  /*4c80*/  ULDC UR8, c[0x0][0x608] ;  /* 0x0001820000087ab9 */ /* 0x000fc40000000800 */
[----:B------:R-:W-:Y:S01]  /*4c90*/  IMAD R6, R3, UR4, RZ ;  /* 0x0000000403067c24 */ /* 0x000fe2000f8e02ff */
[----:B------:R-:W-:Y:S01]  /*4ca0*/  ISETP.NE.AND.EX P1, PT, RZ, UR11, PT, P1 ;  /* 0x0000000bff007c0c */ /* 0x000fe2000bf25310 */
[----:B------:R-:W-:Y:S02]  /*4cb0*/  IMAD.MOV.U32 R3, RZ, RZ, R17 ;  /* 0x000000ffff037224 */ /* 0x000fe400078e0011 */
[----:B------:R-:W-:Y:S01]  /*4cc0*/  IMAD.WIDE.U32 R4, R7, UR4, R2 ;  /* 0x0000000407047c25 */ /* 0x000fe2000f8e0002 */
[----:B------:R-:W-:-:S03]  /*4cd0*/  ULDC UR4, c[0x0][0x658] ;  /* 0x0001960000047ab9 */ /* 0x000fc60000000800 */
[----:B------:R-:W-:Y:S02]  /*4ce0*/  IMAD R3, R7, UR5, R6 ;  /* 0x0000000507037c24 */ /* 0x000fe4000f8e0206 */
[----:B------:R-:W-:Y:S01]  /*4cf0*/  FMUL R6, R9, UR6 ;  /* 0x0000000609067c20 */ /* 0x000fe20008400000 */
[----:B------:R-:W-:Y:S01]  /*4d00*/  ULDC UR6, c[0x0][0x618] ;  /* 0x0001860000067ab9 */ /* 0x000fe20000000800 */
[----:B------:R-:W1:Y:S01]  /*4d10*/  LDC R9, c[0x0][0x148] ;  /* 0x00005200ff097b82 */ /* 0x000e620000000800 */
[----:B------:R-:W-:Y:S01]  /*4d20*/  IMAD.IADD R5, R5, 0x1, R3 ;  /* 0x0000000105057824 */ /* 0x000fe200078e0203 */
[----:B------:R-:W-:Y:S02]  /*4d30*/  UMOV UR5, 0xffffffff ;  /* 0xffffffff00057882 */ /* 0x000fe40000000000 */
[----:B------:R-:W3:Y:S01]  /*4d40*/  F2I.U32.TRUNC.NTZ R6, R6 ;  /* 0x0000000600067305 */ /* 0x000ee2000020f000 */
[----:B------:R-:W-:Y:S01]  /*4d50*/  USHF.L.U32 UR5, UR5, UR4, URZ ;  /* 0x0000000405057299 */ /* 0x000fe2000800063f */
[----:B------:R-:W-:-:S02]  /*4d60*/  SHF.R.U64 R3, R4, UR6, R5 ;  /* 0x0000000604037c19 */ /* 0x000fc40008001205 */
[----:B0-----:R-:W-:-:S05]  /*4d70*/  I2FP.F32.U32 R4, R14 ;  /* 0x0000000e00047245 */ /* 0x001fca0000201000 */
[----:B------:R-:W-:Y:S01]  /*4d80*/  FMUL R20, R4, UR7 ;  /* 0x0000000704147c20 */ /* 0x000fe20008400000 */
[----:B------:R-:W-:Y:S01]  /*4d90*/  SHF.R.U32.HI R4, RZ, UR6, R5 ;  /* 0x00000006ff047c19 */ /* 0x000fe20008011605 */
[----:B------:R-:W-:-:S03]  /*4da0*/  ULDC UR7, c[0x0][0x600] ;  /* 0x0001800000077ab9 */ /* 0x000fc60000000800 */
[--C-:B------:R-:W-:Y:S01]  /*4db0*/  SHF.R.U64 R18, R3, UR8, R4.reuse ;  /* 0x0000000803127c19 */ /* 0x100fe20008001204 */
[----:B------:R-:W0:Y:S01]  /*4dc0*/  F2I.U32.TRUNC.NTZ R20, R20 ;  /* 0x0000001400147305 */ /* 0x000e22000020f000 */
[----:B------:R-:W-:Y:S01]  /*4dd0*/  SHF.R.U32.HI R5, RZ, UR8, R4 ;  /* 0x00000008ff057c19 */ /* 0x000fe20008011604 */
[----:B---3--:R-:W-:Y:S01]  /*4de0*/  IMAD.MOV R6, RZ, RZ, -R6 ;  /* 0x000000ffff067224 */ /* 0x008fe200078e0a06 */
[----:B------:R-:W-:Y:S02]  /*4df0*/  ULDC UR8, c[0x0][0x648] ;  /* 0x0001920000087ab9 */ /* 0x000fe40000000800 */
[----:B------:R-:W-:Y:S01]  /*4e00*/  SHF.R.U64 R21, R18, UR4, R5 ;  /* 0x0000000412157c19 */ /* 0x000fe20008001205 */
[----:B--2---:R-:W-:Y:S01]  /*4e10*/  IMAD R15, R22, R6, R15 ;  /* 0x00000006160f7224 */ /* 0x004fe200078e020f */
[----:B------:R-:W-:-:S03]  /*4e20*/  SHF.R.U32.HI R23, RZ, UR4, R5 ;  /* 0x00000004ff177c19 */ /* 0x000fc60008011605 */
[----:B------:R-:W-:Y:S02]  /*4e30*/  IMAD.MOV.U32 R4, RZ, RZ, R21 ;  /* 0x000000ffff047224 */ /* 0x000fe400078e0015 */
[----:B------:R-:W-:Y:S01]  /*4e40*/  IMAD.MOV.U32 R5, RZ, RZ, R23 ;  /* 0x000000ffff057224 */ /* 0x000fe200078e0017 */
[----:B0-----:R-:W-:Y:S06]  /*4e50*/  @!P1 BRA `(.L_x_76) ;  /* 0x0000000000289947 */ /* 0x001fec0003800000 */
[----:B------:R-:W-:Y:S02]  /*4e60*/  ULDC UR6, c[0x0][0x64c] ;  /* 0x0001930000067ab9 */ /* 0x000fe40000000800 */
[----:B------:R-:W-:-:S05]  /*4e70*/  IADD3 R5, P1, R21, UR6, RZ ;  /* 0x0000000615057c10 */ /* 0x000fca000ff3e0ff */
[----:B------:R-:W-:-:S04]  /*4e80*/  IMAD.X R23, RZ, RZ, R23, P1 ;  /* 0x000000ffff177224 */ /* 0x000fc800008e0617 */
[----:B------:R-:W-:-:S04]  /*4e90*/  IMAD.WIDE.U32 R6, R23, UR10, RZ ;  /* 0x0000000a17067c25 */ /* 0x000fc8000f8e00ff */
[----:B------:R-:W-:-:S04]  /*4ea0*/  IMAD.WIDE.U32 R6, P1, R5, UR11, R6 ;  /* 0x0000000b05067c25 */ /* 0x000fc8000f820006 */
[----:B------:R-:W-:-:S04]  /*4eb0*/  IMAD.WIDE.U32 R4, R5, UR10, RZ ;  /* 0x0000000a05047c25 */ /* 0x000fc8000f8e00ff */
[----:B------:R-:W-:Y:S01]  /*4ec0*/  IMAD.MOV.U32 R4, RZ, RZ, R7 ;  /* 0x000000ffff047224 */ /* 0x000fe200078e0007 */
[----:B------:R-:W-:Y:S01]  /*4ed0*/  IADD3 RZ, P3, R5, R6, RZ ;  /* 0x0000000605ff7210 */ /* 0x000fe20007f7e0ff */
[----:B------:R-:W-:-:S04]  /*4ee0*/  IMAD.X R5, RZ, RZ, RZ, P1 ;  /* 0x000000ffff057224 */ /* 0x000fc800008e06ff */
[----:B------:R-:W-:-:S08]  /*4ef0*/  IMAD.WIDE.U32.X R4, R23, UR11, R4, P3 ;  /* 0x0000000b17047c25 */ /* 0x000fd000098e0404 */
.L_x_76:
[----:B------:R-:W-:Y:S01]  /*4f00*/  ISETP.NE.AND P1, PT, R16, 0x1, PT ;  /* 0x000000011000780c */ /* 0x000fe20003f25270 */
[----:B------:R-:W-:Y:S01]  /*4f10*/  ULOP3.LUT UR5, URZ, UR5, URZ, 0x33, !UPT ;  /* 0x000000053f057292 */ /* 0x000fe2000f8e333f */
[----:B------:R-:W-:Y:S01]  /*4f20*/  SHF.R.U64 R4, R4, UR8, R5 ;  /* 0x0000000804047c19 */ /* 0x000fe20008001205 */
[----:B------:R-:W-:Y:S01]  /*4f30*/  UMOV UR6, 0x1 ;  /* 0x0000000100067882 */ /* 0x000fe20000000000 */
[----:B------:R-:W-:Y:S01]  /*4f40*/  UIADD3 UR8, UR7, -0x1, URZ ;  /* 0xffffffff07087890 */ /* 0x000fe2000fffe03f */
[----:B------:R-:W-:Y:S01]  /*4f50*/  IMAD.MOV R20, RZ, RZ, -R20 ;  /* 0x000000ffff147224 */ /* 0x000fe200078e0a14 */
[----:B------:R-:W-:Y:S01]  /*4f60*/  USHF.L.U32 UR6, UR6, UR4, URZ ;  /* 0x0000000406067299 */ /* 0x000fe2000800063f */
[----:B------:R-:W-:Y:S01]  /*4f70*/  LOP3.LUT R5, R18, UR5, RZ, 0xc0, !PT ;  /* 0x0000000512057c12 */ /* 0x000fe2000f8ec0ff */
[----:B------:R-:W-:Y:S01]  /*4f80*/  IMAD.MOV R6, RZ, RZ, -R4 ;  /* 0x000000ffff067224 */ /* 0x000fe200078e0a04 */
[----:B------:R-:W-:-:S03]  /*4f90*/  ULDC UR4, c[0x0][0x638] ;  /* 0x00018e0000047ab9 */ /* 0x000fc60000000800 */
[----:B------:R-:W-:Y:S01]  /*4fa0*/  IMAD R21, R6, UR4, R21 ;  /* 0x0000000406157c24 */ /* 0x000fe2000f8e0215 */
[----:B------:R-:W-:Y:S01]  /*4fb0*/  LOP3.LUT R6, R3, UR8, RZ, 0xc0, !PT ;  /* 0x0000000803067c12 */ /* 0x000fe2000f8ec0ff */
[----:B-1----:R-:W-:Y:S01]  /*4fc0*/  @P1 IMAD R15, R9, R20, R14 ;  /* 0x00000014090f1224 */ /* 0x002fe200078e020e */
[----:B------:R-:W-:Y:S01]  /*4fd0*/  ULDC UR4, c[0x0][0x610] ;  /* 0x0001840000047ab9 */ /* 0x000fe20000000800 */
[----:B------:R-:W-:Y:S02]  /*4fe0*/  IMAD R4, R4, UR6, R5 ;  /* 0x0000000604047c24 */ /* 0x000fe4000f8e0205 */
[----:B------:R-:W-:Y:S02]  /*4ff0*/  IMAD.MOV.U32 R3, RZ, RZ, 0x1 ;  /* 0x00000001ff037424 */ /* 0x000fe400078e00ff */
[----:B------:R-:W-:Y:S02]  /*5000*/  IMAD R15, R4, UR4, R15 ;  /* 0x00000004040f7c24 */ /* 0x000fe4000f8e020f */
[----:B------:R-:W-:-:S05]  /*5010*/  IMAD R4, R21, UR7, R6 ;  /* 0x0000000715047c24 */ /* 0x000fca000f8e0206 */
[----:B------:R-:W-:Y:S02]  /*5020*/  SEL R9, R4, R15, !P1 ;  /* 0x0000000f04097207 */ /* 0x000fe40004800000 */
[----:B------:R-:W-:-:S07]  /*5030*/  SEL R7, R15, R4, !P1 ;  /* 0x000000040f077207 */ /* 0x000fce0004800000 */
.L_x_74:
[----:B------:R-:W-:Y:S05]  /*5040*/  BSYNC B1 ;  /* 0x0000000000017941 */ /* 0x000fea0003800000 */
.L_x_73:
[----:B------:R-:W-:-:S13]  /*5050*/  LOP3.LUT P1, RZ, R3, 0xff, RZ, 0xc0, !PT ;  /* 0x000000ff03ff7812 */ /* 0x000fda000782c0ff */
[----:B------:R-:W-:Y:S05]  /*5060*/  @P1 BRA `(.L_x_77) ;  /* 0xfffffff400141947 */ /* 0x000fea000383ffff */
[----:B------:R-:W-:Y:S05]  /*5070*/  BSYNC B0 ;  /* 0x0000000000007941 */ /* 0x000fea0003800000 */
.L_x_65:
[----:B------:R-:W-:-:S03]  /*5080*/  UMOV UR4, 0xffffffff ;  /* 0xffffffff00047882 */ /* 0x000fc60000000000 */
[----:B------:R-:W-:Y:S05]  /*5090*/  BRA.DIV UR4, `(.L_x_78) ;  /* 0x0000000604a87947 */ /* 0x000fea000b800000 */
[----:B------:R-:W-:-:S13]  /*50a0*/  ELECT P6, URZ, PT ;  /* 0x00000000003f782f */ /* 0x000fda00038c0000 */
.L_x_96:
[----:B------:R-:W-:Y:S04]  /*50b0*/  BSSY B0, `(.L_x_79) ;  /* 0x000004f000007945 */ /* 0x000fe80003800000 */
[----:B------:R-:W-:Y:S05]  /*50c0*/  @!P6 BRA `(.L_x_80) ;  /* 0x000000040034e947 */ /* 0x000fea0003800000 */
[----:B------:R-:W-:-:S04]  /*50d0*/  LOP3.LUT R19, R19, 0x2, RZ, 0xfc, !PT ;  /* 0x0000000213137812 */ /* 0x000fc800078efcff */
[----:B------:R-:W-:-:S13]  /*50e0*/  ISETP.NE.AND P0, PT, R19, 0x3, PT ;  /* 0x000000031300780c */ /* 0x000fda0003f05270 */
[----:B------:R-:W-:Y:S05]  /*50f0*/  @!P0 BRA `(.L_x_81) ;  /* 0x0000000000048947 */ /* 0x000fea0003800000 */
[----:B------:R-:W-:Y:S01]  /*5100*/  BPT.TRAP 0x1 ;  /* 0x000000040000795c */ /* 0x000fe20000300000 */
.L_x_81:
[----:B------:R-:W1:Y:S01]  /*5110*/  S2R R3, SR_CgaCtaId ;  /* 0x0000000000037919 */ /* 0x000e620000008800 */
[----:B------:R-:W-:Y:S02]  /*5120*/  MOV R2, 0x400 ;  /* 0x0000040000027802 */ /* 0x000fe40000000f00 */
[----:B0-----:R-:W-:Y:S02]  /*5130*/  SHF.L.U32 R4, R0, 0x1f, RZ ;  /* 0x0000001f00047819 */ /* 0x001fe400000006ff */
[----:B-1----:R-:W-:-:S05]  /*5140*/  LEA R2, R3, R2, 0x18 ;  /* 0x0000000203027211 */ /* 0x002fca00078ec0ff */
[----:B------:R-:W-:-:S04]  /*5150*/  VIADD R2, R2, 0x40 ;  /* 0x0000004002027836 */ /* 0x000fc80000000000 */
[C---:B------:R-:W-:Y:S02]  /*5160*/  IMAD R7, R13.reuse, 0x8, R2 ;  /* 0x000000080d077824 */ /* 0x040fe400078e0202 */
[----:B------:R-:W-:Y:S02]  /*5170*/  VIADD R13, R13, 0x1 ;  /* 0x000000010d0d7836 */ /* 0x000fe40000000000 */
[----:B------:R-:W0:Y:S03]  /*5180*/  SYNCS.PHASECHK.TRANS64.TRYWAIT P0, [R7+URZ], R4 ;  /* 0x00000004070075a7 */ /* 0x000e26000800017f */
[----:B------:R-:W-:-:S04]  /*5190*/  ISETP.NE.AND P1, PT, R13, 0x8, PT ;  /* 0x000000080d00780c */ /* 0x000fc80003f25270 */
[----:B------:R-:W-:Y:S02]  /*51a0*/  SEL R3, RZ, 0x1, P1 ;  /* 0x00000001ff037807 */ /* 0x000fe40000800000 */
[----:B------:R-:W-:Y:S02]  /*51b0*/  SEL R13, R13, RZ, P1 ;  /* 0x000000ff0d0d7207 */ /* 0x000fe40000800000 */
[----:B------:R-:W-:-:S03]  /*51c0*/  LOP3.LUT R6, R0, R3, RZ, 0x3c, !PT ;  /* 0x0000000300067212 */ /* 0x000fc600078e3cff */
[----:B------:R-:W-:Y:S01]  /*51d0*/  IMAD R8, R13, 0x8, R2 ;  /* 0x000000080d087824 */ /* 0x000fe200078e0202 */
[----:B------:R-:W-:Y:S01]  /*51e0*/  SHF.L.U32 R5, R6, 0x1f, RZ ;  /* 0x0000001f06057819 */ /* 0x000fe200000006ff */
[----:B0-----:R-:W-:Y:S06]  /*51f0*/  @!P0 BRA `(.L_x_82) ;  /* 0x0000000400708947 */ /* 0x001fec0003800000 */
.L_x_97:
[----:B------:R-:W1:Y:S01]  /*5200*/  SYNCS.PHASECHK.TRANS64.TRYWAIT P0, [R8+URZ], R5 ;  /* 0x00000005080075a7 */ /* 0x000e62000800017f */
[----:B------:R-:W-:-:S05]  /*5210*/  VIADD R0, R13, 0x1 ;  /* 0x000000010d007836 */ /* 0x000fca0000000000 */
[----:B------:R-:W-:-:S04]  /*5220*/  ISETP.NE.AND P1, PT, R0, 0x8, PT ;  /* 0x000000080000780c */ /* 0x000fc80003f25270 */
[----:B------:R-:W-:Y:S02]  /*5230*/  SEL R3, RZ, 0x1, P1 ;  /* 0x00000001ff037807 */ /* 0x000fe40000800000 */
[----:B0-----:R-:W-:Y:S02]  /*5240*/  SEL R7, R0, RZ, P1 ;  /* 0x000000ff00077207 */ /* 0x001fe40000800000 */
[----:B------:R-:W-:-:S03]  /*5250*/  LOP3.LUT R6, R6, R3, RZ, 0x3c, !PT ;  /* 0x0000000306067212 */ /* 0x000fc600078e3cff */
[----:B------:R-:W-:Y:S01]  /*5260*/  IMAD R9, R7, 0x8, R2 ;  /* 0x0000000807097824 */ /* 0x000fe200078e0202 */
[----:B------:R-:W-:Y:S01]  /*5270*/  SHF.L.U32 R4, R6, 0x1f, RZ ;  /* 0x0000001f06047819 */ /* 0x000fe200000006ff */
[----:B-1----:R-:W-:Y:S06]  /*5280*/  @!P0 BRA `(.L_x_83) ;  /* 0x0000000400608947 */ /* 0x002fec0003800000 */
.L_x_98:
[----:B------:R-:W1:Y:S01]  /*5290*/  SYNCS.PHASECHK.TRANS64.TRYWAIT P0, [R9+URZ], R4 ;  /* 0x00000004090075a7 */ /* 0x000e62000800017f */
[----:B------:R-:W-:-:S05]  /*52a0*/  VIADD R0, R7, 0x1 ;  /* 0x0000000107007836 */ /* 0x000fca0000000000 */
[----:B------:R-:W-:-:S04]  /*52b0*/  ISETP.NE.AND P1, PT, R0, 0x8, PT ;  /* 0x000000080000780c */ /* 0x000fc80003f25270 */
[----:B------:R-:W-:Y:S02]  /*52c0*/  SEL R3, RZ, 0x1, P1 ;  /* 0x00000001ff037807 */ /* 0x000fe40000800000 */
[----:B------:R-:W-:Y:S02]  /*52d0*/  SEL R7, R0, RZ, P1 ;  /* 0x000000ff00077207 */ /* 0x000fe40000800000 */
[----:B------:R-:W-:-:S03]  /*52e0*/  LOP3.LUT R6, R6, R3, RZ, 0x3c, !PT ;  /* 0x0000000306067212 */ /* 0x000fc600078e3cff */
[----:B0-----:R-:W-:Y:S01]  /*52f0*/  IMAD R8, R7, 0x8, R2 ;  /* 0x0000000807087824 */ /* 0x001fe200078e0202 */
[----:B------:R-:W-:Y:S01]  /*5300*/  SHF.L.U32 R5, R6, 0x1f, RZ ;  /* 0x0000001f06057819 */ /* 0x000fe200000006ff */
[----:B-1----:R-:W-:Y:S06]  /*5310*/  @!P0 BRA `(.L_x_84) ;  /* 0x0000000400508947 */ /* 0x002fec0003800000 */
.L_x_99:
        /* <DEDUP_REMOVED lines=9> */
.L_x_100:
        /* <DEDUP_REMOVED lines=9> */
.L_x_101:
[----:B------:R-:W1:Y:S01]  /*5440*/  SYNCS.PHASECHK.TRANS64.TRYWAIT P0, [R8+URZ], R5 ;  /* 0x00000005080075a7 */ /* 0x000e62000800017f */
[----:B------:R-:W-:-:S05]  /*5450*/  VIADD R0, R7, 0x1 ;  /* 0x0000000107007836 */ /* 0x000fca0000000000 */
[----:B------:R-:W-:-:S04]  /*5460*/  ISETP.NE.AND P1, PT, R0, 0x8, PT ;  /* 0x000000080000780c */ /* 0x000fc80003f25270 */
[----:B------:R-:W-:Y:S02]  /*5470*/  SEL R3, RZ, 0x1, P1 ;  /* 0x00000001ff037807 */ /* 0x000fe40000800000 */
[----:B------:R-:W-:Y:S02]  /*5480*/  SEL R7, R0, RZ, P1 ;  /* 0x000000ff00077207 */ /* 0x000fe40000800000 */
[----:B0-----:R-:W-:-:S03]  /*5490*/  LOP3.LUT R9, R6, R3, RZ, 0x3c, !PT ;  /* 0x0000000306097212 */ /* 0x001fc600078e3cff */
[----:B------:R-:W-:Y:S01]  /*54a0*/  IMAD R11, R7, 0x8, R2 ;  /* 0x00000008070b7824 */ /* 0x000fe200078e0202 */
[----:B------:R-:W-:Y:S01]  /*54b0*/  SHF.L.U32 R6, R9, 0x1f, RZ ;  /* 0x0000001f09067819 */ /* 0x000fe200000006ff */
[----:B-1----:R-:W-:Y:S06]  /*54c0*/  @!P0 BRA `(.L_x_87) ;  /* 0x0000000400208947 */ /* 0x002fec0003800000 */
.L_x_102:
[----:B------:R-:W1:Y:S01]  /*54d0*/  SYNCS.PHASECHK.TRANS64.TRYWAIT P0, [R11+URZ], R6 ;  /* 0x000000060b0075a7 */ /* 0x000e62000800017f */
[----:B------:R-:W-:-:S05]  /*54e0*/  VIADD R0, R7, 0x1 ;  /* 0x0000000107007836 */ /* 0x000fca0000000000 */
[----:B------:R-:W-:-:S04]  /*54f0*/  ISETP.NE.AND P1, PT, R0, 0x8, PT ;  /* 0x000000080000780c */ /* 0x000fc80003f25270 */
[----:B------:R-:W-:Y:S02]  /*5500*/  SEL R4, RZ, 0x1, P1 ;  /* 0x00000001ff047807 */ /* 0x000fe40000800000 */
[----:B------:R-:W-:Y:S02]  /*5510*/  SEL R3, R0, RZ, P1 ;  /* 0x000000ff00037207 */ /* 0x000fe40000800000 */
[----:B------:R-:W-:Y:S01]  /*5520*/  LOP3.LUT R0, R9, R4, RZ, 0x3c, !PT ;  /* 0x0000000409007212 */ /* 0x000fe200078e3cff */
[----:B-1----:R-:W-:Y:S06]  /*5530*/  @!P0 BRA `(.L_x_88) ;  /* 0x0000000400188947 */ /* 0x002fec0003800000 */
.L_x_103:
[----:B------:R-:W-:Y:S01]  /*5540*/  IMAD R3, R3, 0x8, R2 ;  /* 0x0000000803037824 */ /* 0x000fe200078e0202 */
[----:B------:R-:W-:-:S07]  /*5550*/  SHF.L.U32 R0, R0, 0x1f, RZ ;  /* 0x0000001f00007819 */ /* 0x000fce00000006ff */
.L_x_89:
[----:B--2---:R2:W3:Y:S02]  /*5560*/  SYNCS.PHASECHK.TRANS64.TRYWAIT P0, [R3+URZ], R0 ;  /* 0x00000000030075a7 */ /* 0x0044e4000800017f */
[----:B---3--:R-:W-:Y:S05]  /*5570*/  @!P0 NANOSLEEP.SYNCS 0x989680 ;  /* 0x009896800000895d */ /* 0x008fea0003900000 */
[----:B------:R-:W3:Y:S02]  /*5580*/  @!P0 SYNCS.PHASECHK.TRANS64 P0, [R3+URZ], R0 ;  /* 0x00000000030085a7 */ /* 0x000ee4000800007f */
[----:B---3--:R-:W-:Y:S05]  /*5590*/  @!P0 BRA `(.L_x_89) ;  /* 0xfffffffc00f08947 */ /* 0x008fea000383ffff */
.L_x_80:
[----:B------:R-:W-:Y:S05]  /*55a0*/  BSYNC B0 ;  /* 0x0000000000007941 */ /* 0x000fea0003800000 */
.L_x_79:
[----:B------:R-:W-:Y:S05]  /*55b0*/  EXIT ;  /* 0x000000000000794d */ /* 0x000fea0003800000 */
.L_x_18:
[----:B---3--:R3:W4:Y:S02]  /*55c0*/  SYNCS.PHASECHK.TRANS64.TRYWAIT P1, [R3+URZ], R0 ;  /* 0x00000000030075a7 */ /* 0x008724000802017f */
[----:B----4-:R-:W-:Y:S05]  /*55d0*/  @!P1 NANOSLEEP.SYNCS 0x989680 ;  /* 0x009896800000995d */ /* 0x010fea0003900000 */
[----:B------:R-:W4:Y:S02]  /*55e0*/  @!P1 SYNCS.PHASECHK.TRANS64 P1, [R3+URZ], R0 ;  /* 0x00000000030095a7 */ /* 0x000f24000802007f */
[----:B----4-:R-:W-:Y:S05]  /*55f0*/  @!P1 BRA `(.L_x_18) ;  /* 0xfffffffc00f09947 */ /* 0x010fea000383ffff */
[----:B------:R-:W-:Y:S05]  /*5600*/  BRA `(.L_x_17) ;  /* 0xffffffbc00387947 */ /* 0x000fea000383ffff */
.L_x_23:
[----:B-1----:R-:W-:-:S04]  /*5610*/  IMAD.U32 R4, RZ, RZ, UR8 ;  /* 0x00000008ff047e24 */ /* 0x002fc8000f8e00ff */
[----:B------:R1:W2:Y:S03]  /*5620*/  SYNCS.PHASECHK.TRANS64.TRYWAIT P1, [R4+URZ], R3 ;  /* 0x00000003040075a7 */ /* 0x0002a6000802017f */
[----:B--2---:R-:W-:Y:S05]  /*5630*/  @!P1 NANOSLEEP.SYNCS 0x989680 ;  /* 0x009896800000995d */ /* 0x004fea0003900000 */
[----:B------:R-:W2:Y:S02]  /*5640*/  @!P1 SYNCS.PHASECHK.TRANS64 P1, [R4+URZ], R3 ;  /* 0x00000003040095a7 */ /* 0x000ea4000802007f */
[----:B--2---:R-:W-:Y:S05]  /*5650*/  @!P1 BRA `(.L_x_23) ;  /* 0xfffffffc00ec9947 */ /* 0x004fea000383ffff */
[----:B------:R-:W-:Y:S05]  /*5660*/  BRA `(.L_x_22) ;  /* 0xffffffc000787947 */ /* 0x000fea000383ffff */
.L_x_66:
[----:B------:R-:W-:Y:S01]  /*5670*/  BSSY B1, `(.L_x_90) ;  /* 0x0000006000017945 */ /* 0x000fe20003800000 */
[----:B------:R-:W-:-:S07]  /*5680*/  IMAD.MOV.U32 R15, RZ, RZ, -0x1 ;  /* 0xffffffffff0f7424 */ /* 0x000fce00078e00ff */
[----:B------:R-:W-:Y:S05]  /*5690*/  WARPSYNC.COLLECTIVE R15, `(.L_x_91) ;  /* 0x000000000f0c7348 */ /* 0x000fea0003c00000 */
[----:B------:R-:W-:Y:S02]  /*56a0*/  ELECT P6, UR62, PT ;  /* 0x00000000003e782f */ /* 0x000fe400038c0000 */
[----:B------:R-:W-:Y:S01]  /*56b0*/  MOV R14, UR62 ;  /* 0x0000003e000e7c02 */ /* 0x000fe20008000f00 */
[----:B------:R-:W-:Y:S10]  /*56c0*/  ENDCOLLECTIVE ;  /* 0x000000000000791b */ /* 0x000ff40003800000 */
.L_x_91:
[----:B------:R-:W-:Y:S05]  /*56d0*/  BSYNC B1 ;  /* 0x0000000000017941 */ /* 0x000fea0003800000 */
.L_x_90:
[----:B------:R-:W-:Y:S05]  /*56e0*/  BRA `(.L_x_92) ;  /* 0xffffffec00807947 */ /* 0x000fea000383ffff */
.L_x_69:
[----:B-1----:R1:W2:Y:S02]  /*56f0*/  SYNCS.PHASECHK.TRANS64.TRYWAIT P1, [R14+URZ+0x40], R5 ;  /* 0x000040050e0075a7 */ /* 0x0022a4000802017f */
[----:B--2---:R-:W-:Y:S05]  /*5700*/  @!P1 NANOSLEEP.SYNCS 0x989680 ;  /* 0x009896800000995d */ /* 0x004fea0003900000 */
[----:B------:R-:W2:Y:S02]  /*5710*/  @!P1 SYNCS.PHASECHK.TRANS64 P1, [R14+URZ+0x40], R5 ;  /* 0x000040050e0095a7 */ /* 0x000ea4000802007f */
[----:B--2---:R-:W-:Y:S05]  /*5720*/  @!P1 BRA `(.L_x_69) ;  /* 0xfffffffc00f09947 */ /* 0x004fea000383ffff */
[----:B------:R-:W-:Y:S05]  /*5730*/  BRA `(.L_x_93) ;  /* 0xffffffec00b47947 */ /* 0x000fea000383ffff */
.L_x_78:
[----:B------:R-:W-:Y:S01]  /*5740*/  BSSY B0, `(.L_x_94) ;  /* 0x0000006000007945 */ /* 0x000fe20003800000 */
[----:B------:R-:W-:-:S07]  /*5750*/  IMAD.MOV.U32 R15, RZ, RZ, -0x1 ;  /* 0xffffffffff0f7424 */ /* 0x000fce00078e00ff */
[----:B0-----:R-:W-:Y:S05]  /*5760*/  WARPSYNC.COLLECTIVE R15, `(.L_x_95) ;  /* 0x000000000f0c7348 */ /* 0x001fea0003c00000 */
[----:B------:R-:W-:Y:S02]  /*5770*/  ELECT P6, UR62, PT ;  /* 0x00000000003e782f */ /* 0x000fe400038c0000 */
[----:B------:R-:W-:Y:S01]  /*5780*/  MOV R14, UR62 ;  /* 0x0000003e000e7c02 */ /* 0x000fe20008000f00 */
[----:B0-----:R-:W-:Y:S10]  /*5790*/  ENDCOLLECTIVE ;  /* 0x000000000000791b */ /* 0x001ff40003800000 */
.L_x_95:
[----:B------:R-:W-:Y:S05]  /*57a0*/  BSYNC B0 ;  /* 0x0000000000007941 */ /* 0x000fea0003800000 */
.L_x_94:
[----:B------:R-:W-:Y:S05]  /*57b0*/  BRA `(.L_x_96) ;  /* 0xfffffff8003c7947 */ /* 0x000fea000383ffff */
.L_x_82:
[----:B0-----:R0:W1:Y:S02]  /*57c0*/  SYNCS.PHASECHK.TRANS64.TRYWAIT P0, [R7+URZ], R4 ;  /* 0x00000004070075a7 */ /* 0x001064000800017f */
[----:B-1----:R-:W-:Y:S05]  /*57d0*/  @!P0 NANOSLEEP.SYNCS 0x989680 ;  /* 0x009896800000895d */ /* 0x002fea0003900000 */
[----:B------:R-:W1:Y:S02]  /*57e0*/  @!P0 SYNCS.PHASECHK.TRANS64 P0, [R7+URZ], R4 ;  /* 0x00000004070085a7 */ /* 0x000e64000800007f */
[----:B-1----:R-:W-:Y:S05]  /*57f0*/  @!P0 BRA `(.L_x_82) ;  /* 0xfffffffc00f08947 */ /* 0x002fea000383ffff */
[----:B------:R-:W-:Y:S05]  /*5800*/  BRA `(.L_x_97) ;  /* 0xfffffff8007c7947 */ /* 0x000fea000383ffff */
.L_x_83:
[----:B0-----:R0:W1:Y:S02]  /*5810*/  SYNCS.PHASECHK.TRANS64.TRYWAIT P0, [R8+URZ], R5 ;  /* 0x00000005080075a7 */ /* 0x001064000800017f */
[----:B-1----:R-:W-:Y:S05]  /*5820*/  @!P0 NANOSLEEP.SYNCS 0x989680 ;  /* 0x009896800000895d */ /* 0x002fea0003900000 */
[----:B------:R-:W1:Y:S02]  /*5830*/  @!P0 SYNCS.PHASECHK.TRANS64 P0, [R8+URZ], R5 ;  /* 0x00000005080085a7 */ /* 0x000e64000800007f */
[----:B-1----:R-:W-:Y:S05]  /*5840*/  @!P0 BRA `(.L_x_83) ;  /* 0xfffffffc00f08947 */ /* 0x002fea000383ffff */
[----:B------:R-:W-:Y:S05]  /*5850*/  BRA `(.L_x_98) ;  /* 0xfffffff8008c7947 */ /* 0x000fea000383ffff */
.L_x_84:
[----:B0-----:R0:W1:Y:S02]  /*5860*/  SYNCS.PHASECHK.TRANS64.TRYWAIT P0, [R9+URZ], R4 ;  /* 0x00000004090075a7 */ /* 0x001064000800017f */
[----:B-1----:R-:W-:Y:S05]  /*5870*/  @!P0 NANOSLEEP.SYNCS 0x989680 ;  /* 0x009896800000895d */ /* 0x002fea0003900000 */
[----:B------:R-:W1:Y:S02]  /*5880*/  @!P0 SYNCS.PHASECHK.TRANS64 P0, [R9+URZ], R4 ;  /* 0x00000004090085a7 */ /* 0x000e64000800007f */
[----:B-1----:R-:W-:Y:S05]  /*5890*/  @!P0 BRA `(.L_x_84) ;  /* 0xfffffffc00f08947 */ /* 0x002fea000383ffff */
[----:B------:R-:W-:Y:S05]  /*58a0*/  BRA `(.L_x_99) ;  /* 0xfffffff8009c7947 */ /* 0x000fea000383ffff */
.L_x_85:
[----:B0-----:R0:W1:Y:S02]  /*58b0*/  SYNCS.PHASECHK.TRANS64.TRYWAIT P0, [R8+URZ], R5 ;  /* 0x00000005080075a7 */ /* 0x001064000800017f */
[----:B-1----:R-:W-:Y:S05]  /*58c0*/  @!P0 NANOSLEEP.SYNCS 0x989680 ;  /* 0x009896800000895d */ /* 0x002fea0003900000 */
[----:B------:R-:W1:Y:S02]  /*58d0*/  @!P0 SYNCS.PHASECHK.TRANS64 P0, [R8+URZ], R5 ;  /* 0x00000005080085a7 */ /* 0x000e64000800007f */
[----:B-1----:R-:W-:Y:S05]  /*58e0*/  @!P0 BRA `(.L_x_85) ;  /* 0xfffffffc00f08947 */ /* 0x002fea000383ffff */
[----:B------:R-:W-:Y:S05]  /*58f0*/  BRA `(.L_x_100) ;  /* 0xfffffff800ac7947 */ /* 0x000fea000383ffff */
.L_x_86:
[----:B0-----:R0:W1:Y:S02]  /*5900*/  SYNCS.PHASECHK.TRANS64.TRYWAIT P0, [R9+URZ], R4 ;  /* 0x00000004090075a7 */ /* 0x001064000800017f */
[----:B-1----:R-:W-:Y:S05]  /*5910*/  @!P0 NANOSLEEP.SYNCS 0x989680 ;  /* 0x009896800000895d */ /* 0x002fea0003900000 */
[----:B------:R-:W1:Y:S02]  /*5920*/  @!P0 SYNCS.PHASECHK.TRANS64 P0, [R9+URZ], R4 ;  /* 0x00000004090085a7 */ /* 0x000e64000800007f */
[----:B-1----:R-:W-:Y:S05]  /*5930*/  @!P0 BRA `(.L_x_86) ;  /* 0xfffffffc00f08947 */ /* 0x002fea000383ffff */
[----:B------:R-:W-:Y:S05]  /*5940*/  BRA `(.L_x_101) ;  /* 0xfffffff800bc7947 */ /* 0x000fea000383ffff */
.L_x_87:
[----:B0-----:R0:W1:Y:S02]  /*5950*/  SYNCS.PHASECHK.TRANS64.TRYWAIT P0, [R8+URZ], R5 ;  /* 0x00000005080075a7 */ /* 0x001064000800017f */
[----:B-1----:R-:W-:Y:S05]  /*5960*/  @!P0 NANOSLEEP.SYNCS 0x989680 ;  /* 0x009896800000895d */ /* 0x002fea0003900000 */
[----:B------:R-:W1:Y:S02]  /*5970*/  @!P0 SYNCS.PHASECHK.TRANS64 P0, [R8+URZ], R5 ;  /* 0x00000005080085a7 */ /* 0x000e64000800007f */
[----:B-1----:R-:W-:Y:S05]  /*5980*/  @!P0 BRA `(.L_x_87) ;  /* 0xfffffffc00f08947 */ /* 0x002fea000383ffff */
[----:B------:R-:W-:Y:S05]  /*5990*/  BRA `(.L_x_102) ;  /* 0xfffffff800cc7947 */ /* 0x000fea000383ffff */
.L_x_88:
[----:B-1----:R1:W2:Y:S02]  /*59a0*/  SYNCS.PHASECHK.TRANS64.TRYWAIT P0, [R11+URZ], R6 ;  /* 0x000000060b0075a7 */ /* 0x0022a4000800017f */
[----:B--2---:R-:W-:Y:S05]  /*59b0*/  @!P0 NANOSLEEP.SYNCS 0x989680 ;  /* 0x009896800000895d */ /* 0x004fea0003900000 */
[----:B------:R-:W2:Y:S02]  /*59c0*/  @!P0 SYNCS.PHASECHK.TRANS64 P0, [R11+URZ], R6 ;  /* 0x000000060b0085a7 */ /* 0x000ea4000800007f */
[----:B--2---:R-:W-:Y:S05]  /*59d0*/  @!P0 BRA `(.L_x_88) ;  /* 0xfffffffc00f08947 */ /* 0x004fea000383ffff */
[----:B------:R-:W-:Y:S05]  /*59e0*/  BRA `(.L_x_103) ;  /* 0xfffffff800d47947 */ /* 0x000fea000383ffff */
.L_x_104:
[----:B------:R-:W-:-:S00]  /*59f0*/  BRA `(.L_x_104) ;  /* 0xfffffffc00fc7947 */ /* 0x000fc0000383ffff */
[----:B------:R-:W-:-:S00]  /*5a00*/  NOP ;  /* 0x0000000000007918 */ /* 0x000fc00000000000 */
[----:B------:R-:W-:-:S00]  /*5a10*/  NOP ;  /* 0x0000000000007918 */ /* 0x000fc00000000000 */
[----:B------:R-:W-:-:S00]  /*5a20*/  NOP ;  /* 0x0000000000007918 */ /* 0x000fc00000000000 */
[----:B------:R-:W-:-:S00]  /*5a30*/  NOP ;  /* 0x0000000000007918 */ /* 0x000fc00000000000 */
[----:B------:R-:W-:-:S00]  /*5a40*/  NOP ;  /* 0x0000000000007918 */ /* 0x000fc00000000000 */
[----:B------:R-:W-:-:S00]  /*5a50*/  NOP ;  /* 0x0000000000007918 */ /* 0x000fc00000000000 */
[----:B------:R-:W-:-:S00]  /*5a60*/  NOP ;  /* 0x0000000000007918 */ /* 0x000fc00000000000 */
[----:B------:R-:W-:-:S00]  /*5a70*/  NOP ;  /* 0x0000000000007918 */ /* 0x000fc00000000000 */
.L_x_105:


//--------------------- .nv.global.init           --------------------------
	.section	.nv.global.init,"aw",@progbits
.nv.global.init:
	.type		$str$22,@object
	.size		$str$22,($str$23 - $str$22)
$str$22:
        /*0000*/ 	.byte	0x6b, 0x5f, 0x74, 0x69, 0x6c, 0x65, 0x5f, 0x63, 0x6f, 0x75, 0x6e, 0x74, 0x20, 0x3e, 0x3d, 0x20
        /*0010*/ 	.byte	0x31, 0x00
	.type		$str$23,@object
	.size		$str$23,(__unnamed_1 - $str$23)
$str$23:
        /*0012*/ 	.byte	0x2f, 0x74, 0x6d, 0x70, 0x2f, 0x63, 0x75, 0x74, 0x6c, 0x61, 0x73, 0x73, 0x5f, 0x73, 0x77, 0x65
        /*0022*/ 	.byte	0x65, 0x70, 0x5f, 0x73, 0x72, 0x63, 0x2f, 0x69, 0x6e, 0x63, 0x6c, 0x75, 0x64, 0x65, 0x2f, 0x63
        /*0032*/ 	.byte	0x75, 0x74, 0x6c, 0x61, 0x73, 0x73, 0x2f, 0x67, 0x65, 0x6d, 0x6d, 0x2f, 0x63, 0x6f, 0x6c, 0x6c
        /*0042*/ 	.byte	0x65, 0x63, 0x74, 0x69, 0x76, 0x65, 0x2f, 0x73, 0x6d, 0x39, 0x30, 0x5f, 0x6d, 0x6d, 0x61, 0x5f
        /*0052*/ 	.byte	0x74, 0x6d, 0x61, 0x5f, 0x67, 0x6d, 0x6d, 0x61, 0x5f, 0x73, 0x73, 0x5f, 0x77, 0x61, 0x72, 0x70
        /*0062*/ 	.byte	0x73, 0x70, 0x65, 0x63, 0x69, 0x61, 0x6c, 0x69, 0x7a, 0x65, 0x64, 0x2e, 0x68, 0x70, 0x70, 0x00
	.type		__unnamed_1,@object
	.size		__unnamed_1,(.L_0 - __unnamed_1)
__unnamed_1:
        /*0072*/ 	.byte	0x76, 0x6f, 0x69, 0x64, 0x20, 0x63, 0x75, 0x74, 0x6c, 0x61, 0x73, 0x73, 0x3a, 0x3a, 0x67, 0x65
        /* <DEDUP_REMOVED lines=179> */
        /*0bb2*/ 	.byte	0x65, 0x6e, 0x74, 0x69, 0x74, 0x79, 0x5d, 0x00
.L_0:


//--------------------- .nv.shared._ZN7cutlass13device_kernelINS_4gemm6kernel13GemmUniversalIN4cute5tupleIJiiiiEEENS1_10collective13CollectiveMmaINS1_34MainloopSm90TmaGmmaWarpSpecializedILi8ENS5_IJNS4_1CILi1EEESB_SB_EEENS1_35KernelTmaWarpSpecializedCooperativeEEENS5_IJNSA_ILi192EEENSA_ILi16EEENSA_ILi64EEEEEENS_6half_tENS5_IJlSB_lEEESJ_SK_NS4_8TiledMMAINS4_8MMA_AtomIJNS4_4SM904GMMA25MMA_64x16x16_F32F16F16_SSILNSO_5MajorE0ELSQ_0ELNSO_7ScaleInE1ELSR_1EEEEEENS4_6LayoutINS5_IJNSA_ILi2EEESB_SB_EEENS5_IJSB_NSA_ILi0EEESX_EEEEENS5_IJNS4_10UnderscoreES10_S10_EEEEENS4_13SM90_TMA_LOADENS4_14ComposedLayoutINS4_7SwizzleILi3ELi4ELi3EEENS4_18smem_ptr_flag_bitsILi16EEENSU_INS5_IJNSA_ILi8EEESH_EEENS5_IJSH_SB_EEEEEEEvNS4_8identityES13_S1D_vS1E_EENS_8epilogue10collective6detail29Sm90TmaWarpSpecializedAdapterINS1H_15DefaultEpilogueISJ_SK_SK_NS1G_6thread17LinearCombinationISJ_Li1EffLNS1L_9ScaleType4KindE0ELNS_15FloatRoundStyleE2ESJ_EENS1_15EpilogueDefaultEEEEEvvEEEEvNT_6ParamsE --------------------------
	.section	.nv.shared._ZN7cutlass13device_kernelINS_4gemm6kernel13GemmUniversalIN4cute5tupleIJiiiiEEENS1_10collective13CollectiveMmaINS1_34MainloopSm90TmaGmmaWarpSpecializedILi8ENS5_IJNS4_1CILi1EEESB_SB_EEENS1_35KernelTmaWarpSpecializedCooperativeEEENS5_IJNSA_ILi192EEENSA_ILi16EEENSA_ILi64EEEEEENS_6half_tENS5_IJlSB_lEEESJ_SK_NS4_8TiledMMAINS4_8MMA_AtomIJNS4_4SM904GMMA25MMA_64x16x16_F32F16F16_SSILNSO_5MajorE0ELSQ_0ELNSO_7ScaleInE1ELSR_1EEEEEENS4_6LayoutINS5_IJNSA_ILi2EEESB_SB_EEENS5_IJSB_NSA_ILi0EEESX_EEEEENS5_IJNS4_10UnderscoreES10_S10_EEEEENS4_13SM90_TMA_LOADENS4_14ComposedLayoutINS4_7SwizzleILi3ELi4ELi3EEENS4_18smem_ptr_flag_bitsILi16EEENSU_INS5_IJNSA_ILi8EEESH_EEENS5_IJSH_SB_EEEEEEEvNS4_8identityES13_S1D_vS1E_EENS_8epilogue10collective6detail29Sm90TmaWarpSpecializedAdapterINS1H_15DefaultEpilogueISJ_SK_SK_NS1G_6thread17LinearCombinationISJ_Li1EffLNS1L_9ScaleType4KindE0ELNS_15FloatRoundStyleE2ESJ_EENS1_15EpilogueDefaultEEEEEvvEEEEvNT_6ParamsE,"aw",@nobits
	.sectionflags	@""
	.align	16
	.zero		1024


//--------------------- .nv.shared.reserved.0     --------------------------
	.section	.nv.shared.reserved.0,"aw",@nobits
	.weak		__nv_reservedSMEM_offset_0_alias
	.size		__nv_reservedSMEM_offset_0_alias, 0, 0
	.other		__nv_reservedSMEM_offset_0_alias,@"STO_CUDA_RESERVED_SHARED STV_DEFAULT"
__nv_reservedSMEM_offset_0_alias:
	.zero		0


//--------------------- .nv.global                --------------------------
	.section	.nv.global,"aw",@nobits
.nv.global:
	.type		_ZN39_INTERNAL_14dae493_4_k_cu_0bda3b63_59524cute1_E,@object
	.size		_ZN39_INTERNAL_14dae493_4_k_cu_0bda3b63_59524cute1_E,(_ZN39_INTERNAL_14dae493_4_k_cu_0bda3b63_59524cuda3std3__45__cpo6cbeginE - _ZN39_INTERNAL_14dae493_4_k_cu_0bda3b63_59524cute1_E)
_ZN39_INTERNAL_14dae493_4_k_cu_0bda3b63_59524cute1_E:
	.zero		1
	.type		_ZN39_INTERNAL_14dae493_4_k_cu_0bda3b63_59524cuda3std3__45__cpo6cbeginE,@object
	.size		_ZN39_INTERNAL_14dae493_4_k_cu_0bda3b63_59524cuda3std3__45__cpo6cbeginE,(_ZN39_INTERNAL_14dae493_4_k_cu_0bda3b63_59524cuda3std3__48in_placeE - _ZN39_INTERNAL_14dae493_4_k_cu_0bda3b63_59524cuda3std3__45__cpo6cbeginE)
_ZN39_INTERNAL_14dae493_4_k_cu_0bda3b63_59524cuda3std3__45__cpo6cbeginE:
	.zero		1
	.type		_ZN39_INTERNAL_14dae493_4_k_cu_0bda3b63_59524cuda3std3__48in_placeE,@object
	.size		_ZN39_INTERNAL_14dae493_4_k_cu_0bda3b63_59524cuda3std3__48in_placeE,(_ZN39_INTERNAL_14dae493_4_k_cu_0bda3b63_59524cuda3std6ranges3__45__cpo9iter_moveE - _ZN39_INTERNAL_14dae493_4_k_cu_0bda3b63_59524cuda3std3__48in_placeE)
_ZN39_INTERNAL_14dae493_4_k_cu_0bda3b63_59524cuda3std3__48in_placeE:
	.zero		1
	.type		_ZN39_INTERNAL_14dae493_4_k_cu_0bda3b63_59524cuda3std6ranges3__45__cpo9iter_moveE,@object
	.size		_ZN39_INTERNAL_14dae493_4_k_cu_0bda3b63_59524cuda3std6ranges3__45__cpo9iter_moveE,(_ZN39_INTERNAL_14dae493_4_k_cu_0bda3b63_59524cuda3std3__45__cpo5beginE - _ZN39_INTERNAL_14dae493_4_k_cu_0bda3b63_59524cuda3std6ranges3__45__cpo9iter_moveE)
_ZN39_INTERNAL_14dae493_4_k_cu_0bda3b63_59524cuda3std6ranges3__45__cpo9iter_moveE:
	.zero		1
	.type		_ZN39_INTERNAL_14dae493_4_k_cu_0bda3b63_59524cuda3std3__45__cpo5beginE,@object
	.size		_ZN39_INTERNAL_14dae493_4_k_cu_0bda3b63_59524cuda3std3__45__cpo5beginE,(_ZN39_INTERNAL_14dae493_4_k_cu_0bda3b63_59524cuda3std3__441_GLOBAL__N__14dae493_4_k_cu_0bda3b63_59526ignoreE - _ZN39_INTERNAL_14dae493_4_k_cu_0bda3b63_59524cuda3std3__45__cpo5beginE)
_ZN39_INTERNAL_14dae493_4_k_cu_0bda3b63_59524cuda3std3__45__cpo5beginE:
	.zero		1
	.type		_ZN39_INTERNAL_14dae493_4_k_cu_0bda3b63_59524cuda3std3__441_GLOBAL__N__14dae493_4_k_cu_0bda3b63_59526ignoreE,@object
	.size		_ZN39_INTERNAL_14dae493_4_k_cu_0bda3b63_59524cuda3std3__441_GLOBAL__N__14dae493_4_k_cu_0bda3b63_59526ignoreE,(_ZN39_INTERNAL_14dae493_4_k_cu_0bda3b63_59524cute7productE - _ZN39_INTERNAL_14dae493_4_k_cu_0bda3b63_59524cuda3std3__441_GLOBAL__N__14dae493_4_k_cu_0bda3b63_59526ignoreE)
_ZN39_INTERNAL_14dae493_4_k_cu_0bda3b63_59524cuda3std3__441_GLOBAL__N__14dae493_4_k_cu_0bda3b63_59526ignoreE:
	.zero		1
	.type		_ZN39_INTERNAL_14dae493_4_k_cu_0bda3b63_59524cute7productE,@object
	.size		_ZN39_INTERNAL_14dae493_4_k_cu_0bda3b63_59524cute7productE,(_ZN39_INTERNAL_14dae493_4_k_cu_0bda3b63_59524cuda3std3__45__cpo3endE - _ZN39_INTERNAL_14dae493_4_k_cu_0bda3b63_59524cute7productE)
_ZN39_INTERNAL_14dae493_4_k_cu_0bda3b63_59524cute7productE:
	.zero		1
	.type		_ZN39_INTERNAL_14dae493_4_k_cu_0bda3b63_59524cuda3std3__45__cpo3endE,@object
	.size		_ZN39_INTERNAL_14dae493_4_k_cu_0bda3b63_59524cuda3std3__45__cpo3endE,(_ZN39_INTERNAL_14dae493_4_k_cu_0bda3b63_59524cuda3std3__419piecewise_constructE - _ZN39_INTERNAL_14dae493_4_k_cu_0bda3b63_59524cuda3std3__45__cpo3endE)
_ZN39_INTERNAL_14dae493_4_k_cu_0bda3b63_59524cuda3std3__45__cpo3endE:
	.zero		1
	.type		_ZN39_INTERNAL_14dae493_4_k_cu_0bda3b63_59524cuda3std3__419piecewise_constructE,@object
	.size		_ZN39_INTERNAL_14dae493_4_k_cu_0bda3b63_59524cuda3std3__419piecewise_constructE,(_ZN39_INTERNAL_14dae493_4_k_cu_0bda3b63_59524cuda3std3__45__cpo4cendE - _ZN39_INTERNAL_14dae493_4_k_cu_0bda3b63_59524cuda3std3__419piecewise_constructE)
_ZN39_INTERNAL_14dae493_4_k_cu_0bda3b63_59524cuda3std3__419piecewise_constructE:
	.zero		1
	.type		_ZN39_INTERNAL_14dae493_4_k_cu_0bda3b63_59524cuda3std3__45__cpo4cendE,@object
	.size		_ZN39_INTERNAL_14dae493_4_k_cu_0bda3b63_59524cuda3std3__45__cpo4cendE,(_ZN39_INTERNAL_14dae493_4_k_cu_0bda3b63_59524cuda3std6ranges3__45__cpo4swapE - _ZN39_INTERNAL_14dae493_4_k_cu_0bda3b63_59524cuda3std3__45__cpo4cendE)
_ZN39_INTERNAL_14dae493_4_k_cu_0bda3b63_59524cuda3std3__45__cpo4cendE:
	.zero		1
	.type		_ZN39_INTERNAL_14dae493_4_k_cu_0bda3b63_59524cuda3std6ranges3__45__cpo4swapE,@object
	.size		_ZN39_INTERNAL_14dae493_4_k_cu_0bda3b63_59524cuda3std6ranges3__45__cpo4swapE,(.L_8 - _ZN39_INTERNAL_14dae493_4_k_cu_0bda3b63_59524cuda3std6ranges3__45__cpo4swapE)
_ZN39_INTERNAL_14dae493_4_k_cu_0bda3b63_59524cuda3std6ranges3__45__cpo4swapE:
	.zero		1
.L_8:


//--------------------- .nv.constant0._ZN7cutlass13device_kernelINS_4gemm6kernel13GemmUniversalIN4cute5tupleIJiiiiEEENS1_10collective13CollectiveMmaINS1_34MainloopSm90TmaGmmaWarpSpecializedILi8ENS5_IJNS4_1CILi1EEESB_SB_EEENS1_35KernelTmaWarpSpecializedCooperativeEEENS5_IJNSA_ILi192EEENSA_ILi16EEENSA_ILi64EEEEEENS_6half_tENS5_IJlSB_lEEESJ_SK_NS4_8TiledMMAINS4_8MMA_AtomIJNS4_4SM904GMMA25MMA_64x16x16_F32F16F16_SSILNSO_5MajorE0ELSQ_0ELNSO_7ScaleInE1ELSR_1EEEEEENS4_6LayoutINS5_IJNSA_ILi2EEESB_SB_EEENS5_IJSB_NSA_ILi0EEESX_EEEEENS5_IJNS4_10UnderscoreES10_S10_EEEEENS4_13SM90_TMA_LOADENS4_14ComposedLayoutINS4_7SwizzleILi3ELi4ELi3EEENS4_18smem_ptr_flag_bitsILi16EEENSU_INS5_IJNSA_ILi8EEESH_EEENS5_IJSH_SB_EEEEEEEvNS4_8identityES13_S1D_vS1E_EENS_8epilogue10collective6detail29Sm90TmaWarpSpecializedAdapterINS1H_15DefaultEpilogueISJ_SK_SK_NS1G_6thread17LinearCombinationISJ_Li1EffLNS1L_9ScaleType4KindE0ELNS_15FloatRoundStyleE2ESJ_EENS1_15EpilogueDefaultEEEEEvvEEEEvNT_6ParamsE --------------------------
	.section	.nv.constant0._ZN7cutlass13device_kernelINS_4gemm6kernel13GemmUniversalIN4cute5tupleIJiiiiEEENS1_10collective13CollectiveMmaINS1_34MainloopSm90TmaGmmaWarpSpecializedILi8ENS5_IJNS4_1CILi1EEESB_SB_EEENS1_35KernelTmaWarpSpecializedCooperativeEEENS5_IJNSA_ILi192EEENSA_ILi16EEENSA_ILi64EEEEEENS_6half_tENS5_IJlSB_lEEESJ_SK_NS4_8TiledMMAINS4_8MMA_AtomIJNS4_4SM904GMMA25MMA_64x16x16_F32F16F16_SSILNSO_5MajorE0ELSQ_0ELNSO_7ScaleInE1ELSR_1EEEEEENS4_6LayoutINS5_IJNSA_ILi2EEESB_SB_EEENS5_IJSB_NSA_ILi0EEESX_EEEEENS5_IJNS4_10UnderscoreES10_S10_EEEEENS4_13SM90_TMA_LOADENS4_14ComposedLayoutINS4_7SwizzleILi3ELi4ELi3EEENS4_18smem_ptr_flag_bitsILi16EEENSU_INS5_IJNSA_ILi8EEESH_EEENS5_IJSH_SB_EEEEEEEvNS4_8identityES13_S1D_vS1E_EENS_8epilogue10collective6detail29Sm90TmaWarpSpecializedAdapterINS1H_15DefaultEpilogueISJ_SK_SK_NS1G_6thread17LinearCombinationISJ_Li1EffLNS1L_9ScaleType4KindE0ELNS_15FloatRoundStyleE2ESJ_EENS1_15EpilogueDefaultEEEEEvvEEEEvNT_6ParamsE,"a",@progbits
	.sectionflags	@""
	.align	4
.nv.constant0._ZN7cutlass13device_kernelINS_4gemm6kernel13GemmUniversalIN4cute5tupleIJiiiiEEENS1_10collective13CollectiveMmaINS1_34MainloopSm90TmaGmmaWarpSpecializedILi8ENS5_IJNS4_1CILi1EEESB_SB_EEENS1_35KernelTmaWarpSpecializedCooperativeEEENS5_IJNSA_ILi192EEENSA_ILi16EEENSA_ILi64EEEEEENS_6half_tENS5_IJlSB_lEEESJ_SK_NS4_8TiledMMAINS4_8MMA_AtomIJNS4_4SM904GMMA25MMA_64x16x16_F32F16F16_SSILNSO_5MajorE0ELSQ_0ELNSO_7ScaleInE1ELSR_1EEEEEENS4_6LayoutINS5_IJNSA_ILi2EEESB_SB_EEENS5_IJSB_NSA_ILi0EEESX_EEEEENS5_IJNS4_10UnderscoreES10_S10_EEEEENS4_13SM90_TMA_LOADENS4_14ComposedLayoutINS4_7SwizzleILi3ELi4ELi3EEENS4_18smem_ptr_flag_bitsILi16EEENSU_INS5_IJNSA_ILi8EEESH_EEENS5_IJSH_SB_EEEEEEEvNS4_8identityES13_S1D_vS1E_EENS_8epilogue10collective6detail29Sm90TmaWarpSpecializedAdapterINS1H_15DefaultEpilogueISJ_SK_SK_NS1G_6thread17LinearCombinationISJ_Li1EffLNS1L_9ScaleType4KindE0ELNS_15FloatRoundStyleE2ESJ_EENS1_15EpilogueDefaultEEEEEvvEEEEvNT_6ParamsE:
	.zero		1664


//--------------------- SYMBOLS --------------------------

	.type		.nv.reservedSmem.offset0,@object
	.size		.nv.reservedSmem.offset0,0x4
	.type		__assertfail,@function
